def attn_fwd(
    Q,
    K,
    V,
    Out,
    Lse,
    sm_scale,
    stride_qz,
    stride_qh,
    stride_qm,
    stride_qk,
    stride_kz,
    stride_kh,
    stride_kn,
    stride_kk,
    stride_vz,
    stride_vh,
    stride_vn,
    stride_vk,
    stride_oz,
    stride_oh,
    stride_om,
    stride_ok,
    seqlen_q,
    seqlen_k,
    BLOCK_M: tl.constexpr,
    BLOCK_N: tl.constexpr,
    HEAD_DIM: tl.constexpr,
    CAUSAL: tl.constexpr,
):
    start_m = tl.program_id(0)
    off_hz = tl.program_id(1)
    q_off = off_hz * stride_qh
    k_off = off_hz * stride_kh
    v_off = off_hz * stride_vh
    offs_m = start_m * BLOCK_M + tl.arange(0, BLOCK_M)
    offs_d = tl.arange(0, HEAD_DIM)
    offs_n = tl.arange(0, BLOCK_N)
    q_ptrs = Q + q_off + offs_m[:, None] * stride_qm + offs_d[None, :] * stride_qk
    k_ptrs = K + k_off + offs_d[:, None] * stride_kk + offs_n[None, :] * stride_kn
    v_ptrs = V + v_off + offs_n[:, None] * stride_vn + offs_d[None, :] * stride_vk
    m_i = tl.full([BLOCK_M], float("-inf"), dtype=tl.float32)
    l_i = tl.zeros([BLOCK_M], dtype=tl.float32) + 1.0
    acc = tl.zeros([BLOCK_M, HEAD_DIM], dtype=tl.float32)
    q = tl.load(q_ptrs)
    acc, l_i, m_i = _attn_fwd_inner(
        acc,
        l_i,
        m_i,
        q,
        k_ptrs,
        v_ptrs,
        sm_scale,
        stride_kn,
        stride_vn,
        start_m,
        seqlen_k,
        BLOCK_M,
        BLOCK_N,
        HEAD_DIM,
        CAUSAL,
    )
    acc = acc / l_i[:, None]
    lse = m_i + tl.math.log2(l_i) / 1.4426950408889634
    o_ptrs = (
        Out
        + off_hz * stride_oh
        + offs_m[:, None] * stride_om
        + offs_d[None, :] * stride_ok
    )
    tl.store(o_ptrs, acc.to(Out.dtype.element_ty))
    tl.store(Lse + off_hz * seqlen_q + offs_m, lse)

# config = {"BLOCK_M": 128, "BLOCK_N": 16, "HEAD_DIM": 64, "arch": "sm_80", "causal": true, "dtype": "bf16", "num_stages": 2, "num_warps": 8}
# arch = sm_80


// ===== COMPILED SASS (sm_80) =====

	.target	sm_80

	.elftype	@"ET_EXEC"


//--------------------- .note.nv.tkinfo           --------------------------
	.section	.note.nv.tkinfo,"",@"SHT_NOTE"
	.sectionflags	@"SHF_NOTE_NV_TKINFO"
	.tkinfo
        /*0018*/ 	.word	0x00000002
        /*0030*/ 	.string	""
        /*0030*/ 	.string	"ptxas"
        /*0030*/ 	.string	"Cuda compilation tools, release 13.0, V13.0.88"
        /*0030*/ 	.string	"Build cuda_13.0.r13.0/compiler.36424714_0"
        /*0030*/ 	.string	"-v  -suppress-debug-info  -lineinfo  -arch sm_80 "



//--------------------- .note.nv.cuinfo           --------------------------
	.section	.note.nv.cuinfo,"",@"SHT_NOTE"
	.sectionflags	@"SHF_NOTE_NV_CUINFO"
        /*0018*/ 	.short	0x0002
        /*001a*/ 	.short	0x0050
        /*001c*/ 	.short	0x0082
	.zero		2


//--------------------- .nv.info                  --------------------------
	.section	.nv.info,"",@"SHT_CUDA_INFO"
	.align	4


	//----- nvinfo : EIATTR_REGCOUNT
	.align		4
        /*0000*/ 	.byte	0x04, 0x2f
        /*0002*/ 	.short	(.L_2 - .L_1)
	.align		4
.L_1:
        /*0004*/ 	.word	index@(attn_fwd)
        /*0008*/ 	.word	0x00000063


	//----- nvinfo : EIATTR_FRAME_SIZE
	.align		4
.L_2:
        /*000c*/ 	.byte	0x04, 0x11
        /*000e*/ 	.short	(.L_4 - .L_3)
	.align		4
.L_3:
        /*0010*/ 	.word	index@(attn_fwd)
        /*0014*/ 	.word	0x00000000


	//----- nvinfo : EIATTR_MIN_STACK_SIZE
	.align		4
.L_4:
        /*0018*/ 	.byte	0x04, 0x12
        /*001a*/ 	.short	(.L_6 - .L_5)
	.align		4
.L_5:
        /*001c*/ 	.word	index@(attn_fwd)
        /*0020*/ 	.word	0x00000000
.L_6:


//--------------------- .nv.info.attn_fwd         --------------------------
	.section	.nv.info.attn_fwd,"",@"SHT_CUDA_INFO"
	.sectionflags	@""
	.align	4


	//----- nvinfo : EIATTR_CUDA_API_VERSION
	.align		4
        /*0000*/ 	.byte	0x04, 0x37
        /*0002*/ 	.short	(.L_8 - .L_7)
.L_7:
        /*0004*/ 	.word	0x00000082


	//----- nvinfo : EIATTR_SW2861232_WAR
	.align		4
.L_8:
        /*0008*/ 	.byte	0x01, 0x35
	.zero		2


	//----- nvinfo : EIATTR_PARAM_CBANK
	.align		4
        /*000c*/ 	.byte	0x04, 0x0a
        /*000e*/ 	.short	(.L_10 - .L_9)
	.align		4
.L_9:
        /*0010*/ 	.word	index@(.nv.constant0.attn_fwd)
        /*0014*/ 	.short	0x0160
        /*0016*/ 	.short	0x0088


	//----- nvinfo : EIATTR_CBANK_PARAM_SIZE
	.align		4
.L_10:
        /*0018*/ 	.byte	0x03, 0x19
        /*001a*/ 	.short	0x0088


	//----- nvinfo : EIATTR_KPARAM_INFO
	.align		4
        /*001c*/ 	.byte	0x04, 0x17
        /*001e*/ 	.short	(.L_12 - .L_11)
.L_11:
        /*0020*/ 	.word	0x00000000
        /*0024*/ 	.short	0x0019
        /*0026*/ 	.short	0x0080
        /*0028*/ 	.byte	0x00, 0xf4, 0x21, 0x00


	//----- nvinfo : EIATTR_KPARAM_INFO
	.align		4
.L_12:
        /*002c*/ 	.byte	0x04, 0x17
        /*002e*/ 	.short	(.L_14 - .L_13)
.L_13:
        /*0030*/ 	.word	0x00000000
        /*0034*/ 	.short	0x0018
        /*0036*/ 	.short	0x0078
        /*0038*/ 	.byte	0x00, 0xf4, 0x21, 0x00


	//----- nvinfo : EIATTR_KPARAM_INFO
	.align		4
.L_14:
        /*003c*/ 	.byte	0x04, 0x17
        /*003e*/ 	.short	(.L_16 - .L_15)
.L_15:
        /*0040*/ 	.word	0x00000000
        /*0044*/ 	.short	0x0017
        /*0046*/ 	.short	0x0070
        /*0048*/ 	.byte	0x00, 0xf0, 0x11, 0x00


	//----- nvinfo : EIATTR_KPARAM_INFO
	.align		4
.L_16:
        /*004c*/ 	.byte	0x04, 0x17
        /*004e*/ 	.short	(.L_18 - .L_17)
.L_17:
        /*0050*/ 	.word	0x00000000
        /*0054*/ 	.short	0x0016
        /*0056*/ 	.short	0x006c
        /*0058*/ 	.byte	0x00, 0xf0, 0x11, 0x00


	//----- nvinfo : EIATTR_KPARAM_INFO
	.align		4
.L_18:
        /*005c*/ 	.byte	0x04, 0x17
        /*005e*/ 	.short	(.L_20 - .L_19)
.L_19:
        /*0060*/ 	.word	0x00000000
        /*0064*/ 	.short	0x0015
        /*0066*/ 	.short	0x0068
        /*0068*/ 	.byte	0x00, 0xf0, 0x11, 0x00


	//----- nvinfo : EIATTR_KPARAM_INFO
	.align		4
.L_20:
        /*006c*/ 	.byte	0x04, 0x17
        /*006e*/ 	.short	(.L_22 - .L_21)
.L_21:
        /*0070*/ 	.word	0x00000000
        /*0074*/ 	.short	0x0014
        /*0076*/ 	.short	0x0064
        /*0078*/ 	.byte	0x00, 0xf0, 0x11, 0x00


	//----- nvinfo : EIATTR_KPARAM_INFO
	.align		4
.L_22:
        /*007c*/ 	.byte	0x04, 0x17
        /*007e*/ 	.short	(.L_24 - .L_23)
.L_23:
        /*0080*/ 	.word	0x00000000
        /*0084*/ 	.short	0x0013
        /*0086*/ 	.short	0x0060
        /*0088*/ 	.byte	0x00, 0xf0, 0x11, 0x00


	//----- nvinfo : EIATTR_KPARAM_INFO
	.align		4
.L_24:
        /*008c*/ 	.byte	0x04, 0x17
        /*008e*/ 	.short	(.L_26 - .L_25)
.L_25:
        /*0090*/ 	.word	0x00000000
        /*0094*/ 	.short	0x0012
        /*0096*/ 	.short	0x005c
        /*0098*/ 	.byte	0x00, 0xf0, 0x11, 0x00


	//----- nvinfo : EIATTR_KPARAM_INFO
	.align		4
.L_26:
        /*009c*/ 	.byte	0x04, 0x17
        /*009e*/ 	.short	(.L_28 - .L_27)
.L_27:
        /*00a0*/ 	.word	0x00000000
        /*00a4*/ 	.short	0x0011
        /*00a6*/ 	.short	0x0058
        /*00a8*/ 	.byte	0x00, 0xf0, 0x11, 0x00


	//----- nvinfo : EIATTR_KPARAM_INFO
	.align		4
.L_28:
        /*00ac*/ 	.byte	0x04, 0x17
        /*00ae*/ 	.short	(.L_30 - .L_29)
.L_29:
        /*00b0*/ 	.word	0x00000000
        /*00b4*/ 	.short	0x0010
        /*00b6*/ 	.short	0x0054
        /*00b8*/ 	.byte	0x00, 0xf0, 0x11, 0x00


	//----- nvinfo : EIATTR_KPARAM_INFO
	.align		4
.L_30:
        /*00bc*/ 	.byte	0x04, 0x17
        /*00be*/ 	.short	(.L_32 - .L_31)
.L_31:
        /*00c0*/ 	.word	0x00000000
        /*00c4*/ 	.short	0x000f
        /*00c6*/ 	.short	0x0050
        /*00c8*/ 	.byte	0x00, 0xf0, 0x11, 0x00


	//----- nvinfo : EIATTR_KPARAM_INFO
	.align		4
.L_32:
        /*00cc*/ 	.byte	0x04, 0x17
        /*00ce*/ 	.short	(.L_34 - .L_33)
.L_33:
        /*00d0*/ 	.word	0x00000000
        /*00d4*/ 	.short	0x000e
        /*00d6*/ 	.short	0x004c
        /*00d8*/ 	.byte	0x00, 0xf0, 0x11, 0x00


	//----- nvinfo : EIATTR_KPARAM_INFO
	.align		4
.L_34:
        /*00dc*/ 	.byte	0x04, 0x17
        /*00de*/ 	.short	(.L_36 - .L_35)
.L_35:
        /*00e0*/ 	.word	0x00000000
        /*00e4*/ 	.short	0x000d
        /*00e6*/ 	.short	0x0048
        /*00e8*/ 	.byte	0x00, 0xf0, 0x11, 0x00


	//----- nvinfo : EIATTR_KPARAM_INFO
	.align		4
.L_36:
        /*00ec*/ 	.byte	0x04, 0x17
        /*00ee*/ 	.short	(.L_38 - .L_37)
.L_37:
        /*00f0*/ 	.word	0x00000000
        /*00f4*/ 	.short	0x000c
        /*00f6*/ 	.short	0x0044
        /*00f8*/ 	.byte	0x00, 0xf0, 0x11, 0x00


	//----- nvinfo : EIATTR_KPARAM_INFO
	.align		4
.L_38:
        /*00fc*/ 	.byte	0x04, 0x17
        /*00fe*/ 	.short	(.L_40 - .L_39)
.L_39:
        /*0100*/ 	.word	0x00000000
        /*0104*/ 	.short	0x000b
        /*0106*/ 	.short	0x0040
        /*0108*/ 	.byte	0x00, 0xf0, 0x11, 0x00


	//----- nvinfo : EIATTR_KPARAM_INFO
	.align		4
.L_40:
        /*010c*/ 	.byte	0x04, 0x17
        /*010e*/ 	.short	(.L_42 - .L_41)
.L_41:
        /*0110*/ 	.word	0x00000000
        /*0114*/ 	.short	0x000a
        /*0116*/ 	.short	0x003c
        /*0118*/ 	.byte	0x00, 0xf0, 0x11, 0x00


	//----- nvinfo : EIATTR_KPARAM_INFO
	.align		4
.L_42:
        /*011c*/ 	.byte	0x04, 0x17
        /*011e*/ 	.short	(.L_44 - .L_43)
.L_43:
        /*0120*/ 	.word	0x00000000
        /*0124*/ 	.short	0x0009
        /*0126*/ 	.short	0x0038
        /*0128*/ 	.byte	0x00, 0xf0, 0x11, 0x00


	//----- nvinfo : EIATTR_KPARAM_INFO
	.align		4
.L_44:
        /*012c*/ 	.byte	0x04, 0x17
        /*012e*/ 	.short	(.L_46 - .L_45)
.L_45:
        /*0130*/ 	.word	0x00000000
        /*0134*/ 	.short	0x0008
        /*0136*/ 	.short	0x0034
        /*0138*/ 	.byte	0x00, 0xf0, 0x11, 0x00


	//----- nvinfo : EIATTR_KPARAM_INFO
	.align		4
.L_46:
        /*013c*/ 	.byte	0x04, 0x17
        /*013e*/ 	.short	(.L_48 - .L_47)
.L_47:
        /*0140*/ 	.word	0x00000000
        /*0144*/ 	.short	0x0007
        /*0146*/ 	.short	0x0030
        /*0148*/ 	.byte	0x00, 0xf0, 0x11, 0x00


	//----- nvinfo : EIATTR_KPARAM_INFO
	.align		4
.L_48:
        /*014c*/ 	.byte	0x04, 0x17
        /*014e*/ 	.short	(.L_50 - .L_49)
.L_49:
        /*0150*/ 	.word	0x00000000
        /*0154*/ 	.short	0x0006
        /*0156*/ 	.short	0x002c
        /*0158*/ 	.byte	0x00, 0xf0, 0x11, 0x00


	//----- nvinfo : EIATTR_KPARAM_INFO
	.align		4
.L_50:
        /*015c*/ 	.byte	0x04, 0x17
        /*015e*/ 	.short	(.L_52 - .L_51)
.L_51:
        /*0160*/ 	.word	0x00000000
        /*0164*/ 	.short	0x0005
        /*0166*/ 	.short	0x0028
        /*0168*/ 	.byte	0x00, 0xf0, 0x11, 0x00


	//----- nvinfo : EIATTR_KPARAM_INFO
	.align		4
.L_52:
        /*016c*/ 	.byte	0x04, 0x17
        /*016e*/ 	.short	(.L_54 - .L_53)
.L_53:
        /*0170*/ 	.word	0x00000000
        /*0174*/ 	.short	0x0004
        /*0176*/ 	.short	0x0020
        /*0178*/ 	.byte	0x00, 0xf4, 0x21, 0x00


	//----- nvinfo : EIATTR_KPARAM_INFO
	.align		4
.L_54:
        /*017c*/ 	.byte	0x04, 0x17
        /*017e*/ 	.short	(.L_56 - .L_55)
.L_55:
        /*0180*/ 	.word	0x00000000
        /*0184*/ 	.short	0x0003
        /*0186*/ 	.short	0x0018
        /*0188*/ 	.byte	0x00, 0xf4, 0x21, 0x00


	//----- nvinfo : EIATTR_KPARAM_INFO
	.align		4
.L_56:
        /*018c*/ 	.byte	0x04, 0x17
        /*018e*/ 	.short	(.L_58 - .L_57)
.L_57:
        /*0190*/ 	.word	0x00000000
        /*0194*/ 	.short	0x0002
        /*0196*/ 	.short	0x0010
        /*0198*/ 	.byte	0x00, 0xf4, 0x21, 0x00


	//----- nvinfo : EIATTR_KPARAM_INFO
	.align		4
.L_58:
        /*019c*/ 	.byte	0x04, 0x17
        /*019e*/ 	.short	(.L_60 - .L_59)
.L_59:
        /*01a0*/ 	.word	0x00000000
        /*01a4*/ 	.short	0x0001
        /*01a6*/ 	.short	0x0008
        /*01a8*/ 	.byte	0x00, 0xf4, 0x21, 0x00


	//----- nvinfo : EIATTR_KPARAM_INFO
	.align		4
.L_60:
        /*01ac*/ 	.byte	0x04, 0x17
        /*01ae*/ 	.short	(.L_62 - .L_61)
.L_61:
        /*01b0*/ 	.word	0x00000000
        /*01b4*/ 	.short	0x0000
        /*01b6*/ 	.short	0x0000
        /*01b8*/ 	.byte	0x00, 0xf4, 0x21, 0x00


	//----- nvinfo : EIATTR_MAXREG_COUNT
	.align		4
.L_62:
        /*01bc*/ 	.byte	0x03, 0x1b
        /*01be*/ 	.short	0x00ff


	//----- nvinfo : EIATTR_NUM_BARRIERS
	.align		4
        /*01c0*/ 	.byte	0x02, 0x4c
        /*01c2*/ 	.byte	0x01
	.zero		1


	//----- nvinfo : EIATTR_MERCURY_ISA_VERSION
	.align		4
        /*01c4*/ 	.byte	0x03, 0x5f
        /*01c6*/ 	.short	0x0000


	//----- nvinfo : EIATTR_COOP_GROUP_MASK_REGIDS
	.align		4
        /*01c8*/ 	.byte	0x04, 0x29
        /*01ca*/ 	.short	(.L_64 - .L_63)


	//   ....[0]....
.L_63:
        /*01cc*/ 	.word	0xffffffff


	//   ....[1]....
        /*01d0*/ 	.word	0xffffffff


	//   ....[2]....
        /*01d4*/ 	.word	0xffffffff


	//   ....[3]....
        /*01d8*/ 	.word	0xffffffff


	//   ....[4]....
        /*01dc*/ 	.word	0xffffffff


	//   ....[5]....
        /*01e0*/ 	.word	0xffffffff


	//   ....[6]....
        /*01e4*/ 	.word	0xffffffff


	//   ....[7]....
        /*01e8*/ 	.word	0xffffffff


	//----- nvinfo : EIATTR_COOP_GROUP_INSTR_OFFSETS
	.align		4
.L_64:
        /*01ec*/ 	.byte	0x04, 0x28
        /*01ee*/ 	.short	(.L_66 - .L_65)


	//   ....[0]....
.L_65:
        /*01f0*/ 	.word	0x00001930


	//   ....[1]....
        /*01f4*/ 	.word	0x00001960


	//   ....[2]....
        /*01f8*/ 	.word	0x00001980


	//   ....[3]....
        /*01fc*/ 	.word	0x000019a0


	//   ....[4]....
        /*0200*/ 	.word	0x00001ed0


	//   ....[5]....
        /*0204*/ 	.word	0x00001ee0


	//   ....[6]....
        /*0208*/ 	.word	0x00001f90


	//   ....[7]....
        /*020c*/ 	.word	0x00001fc0


	//----- nvinfo : EIATTR_EXIT_INSTR_OFFSETS
	.align		4
.L_66:
        /*0210*/ 	.byte	0x04, 0x1c
        /*0212*/ 	.short	(.L_68 - .L_67)


	//   ....[0]....
.L_67:
        /*0214*/ 	.word	0x00003850


	//   ....[1]....
        /*0218*/ 	.word	0x000038f0


	//----- nvinfo : EIATTR_REQNTID
	.align		4
.L_68:
        /*021c*/ 	.byte	0x04, 0x10
        /*021e*/ 	.short	(.L_70 - .L_69)
.L_69:
        /*0220*/ 	.word	0x00000100
        /*0224*/ 	.word	0x00000001
        /*0228*/ 	.word	0x00000001
.L_70:


//--------------------- .nv.callgraph             --------------------------
	.section	.nv.callgraph,"",@"SHT_CUDA_CALLGRAPH"
	.align	4
	.sectionentsize	8
	.align		4
        /*0000*/ 	.word	0x00000000
	.align		4
        /*0004*/ 	.word	0xffffffff
	.align		4
        /*0008*/ 	.word	0x00000000
	.align		4
        /*000c*/ 	.word	0xfffffffe
	.align		4
        /*0010*/ 	.word	0x00000000
	.align		4
        /*0014*/ 	.word	0xfffffffd
	.align		4
        /*0018*/ 	.word	0x00000000
	.align		4
        /*001c*/ 	.word	0xfffffffc


//--------------------- .nv.rel.action            --------------------------
	.section	.nv.rel.action,"",@"SHT_CUDA_RELOCINFO"
	.align	8
	.sectionentsize	8
        /*0000*/ 	.byte	0x73, 0x00, 0x00, 0x00, 0x00, 0x00, 0x00, 0x00, 0x00, 0x00, 0x00, 0x11, 0x25, 0x00, 0x05, 0x36


//--------------------- .nv.constant4             --------------------------
	.section	.nv.constant4,"a",@progbits
	.align	8
	.align		8
.nv.constant4:
        /*0000*/ 	.dword	_$_str


//--------------------- .nv.constant0.attn_fwd    --------------------------
	.section	.nv.constant0.attn_fwd,"a",@progbits
	.sectionflags	@""
	.align	4
.nv.constant0.attn_fwd:
	.zero		488


//--------------------- .text.attn_fwd            --------------------------
	.section	.text.attn_fwd,"ax",@progbits
	.sectioninfo	@"SHI_REGISTERS=99"
	.align	128
        .global         attn_fwd
        .type           attn_fwd,@function
        .size           attn_fwd,(.L_x_3 - attn_fwd)
        .other          attn_fwd,@"STO_CUDA_ENTRY STV_DEFAULT"
attn_fwd:
.text.attn_fwd:
[----:B------:R-:W-:Y:S02]  /*0000*/  IMAD.MOV.U32 R1, RZ, RZ, c[0x0][0x28] ;  /* 0x00000a00ff017624 */ /* 0x000fe400078e00ff */
[----:B------:R-:W0:Y:S01]  /*0010*/  S2R R5, SR_CTAID.X ;  /* 0x0000000000057919 */ /* 0x000e220000002500 */
[----:B------:R-:W-:Y:S01]  /*0020*/  IMAD.MOV.U32 R8, RZ, RZ, c[0x0][0x198] ;  /* 0x00006600ff087624 */ /* 0x000fe200078e00ff */
[----:B------:R-:W-:Y:S02]  /*0030*/  ULDC.64 UR6, c[0x0][0x118] ;  /* 0x0000460000067ab9 */ /* 0x000fe40000000a00 */
[----:B------:R-:W1:Y:S04]  /*0040*/  S2R R0, SR_TID.X ;  /* 0x0000000000007919 */ /* 0x000e680000002100 */
[----:B------:R-:W2:Y:S01]  /*0050*/  S2R R2, SR_CTAID.Y ;  /* 0x0000000000027919 */ /* 0x000ea20000002600 */
[----:B0-----:R-:W-:Y:S01]  /*0060*/  IMAD.SHL.U32 R5, R5, 0x80, RZ ;  /* 0x0000008005057824 */ /* 0x001fe200078e00ff */
[----:B-1----:R-:W-:-:S04]  /*0070*/  SHF.R.U32.HI R3, RZ, 0x7, R0 ;  /* 0x00000007ff037819 */ /* 0x002fc80000011600 */
[----:B------:R-:W-:Y:S01]  /*0080*/  LOP3.LUT R73, R5, 0x7f, R0, 0xf8, !PT ;  /* 0x0000007f05497812 */ /* 0x000fe200078ef800 */
[----:B--2---:R-:W-:Y:S01]  /*0090*/  IMAD R4, R2, c[0x0][0x190], RZ ;  /* 0x0000640002047a24 */ /* 0x004fe200078e02ff */
[----:B------:R-:W-:-:S03]  /*00a0*/  SGXT.U32 R3, R3, 0x1 ;  /* 0x000000010303781a */ /* 0x000fc60000000000 */
[----:B------:R-:W-:Y:S01]  /*00b0*/  IMAD R7, R73, c[0x0][0x194], RZ ;  /* 0x0000650049077a24 */ /* 0x000fe200078e02ff */
[C---:B------:R-:W-:Y:S01]  /*00c0*/  SHF.L.U32 R6, R4.reuse, 0x1, RZ ;  /* 0x0000000104067819 */ /* 0x040fe200000006ff */
[----:B------:R-:W-:Y:S02]  /*00d0*/  IMAD R11, R3, c[0x0][0x198], RZ ;  /* 0x00006600030b7a24 */ /* 0x000fe400078e02ff */
[----:B------:R-:W-:Y:S02]  /*00e0*/  IMAD.SHL.U32 R9, R7, 0x2, RZ ;  /* 0x0000000207097824 */ /* 0x000fe400078e00ff */
[----:B------:R-:W-:-:S03]  /*00f0*/  IMAD.HI R4, R4, 0x2, RZ ;  /* 0x0000000204047827 */ /* 0x000fc600078e02ff */
[----:B------:R-:W-:Y:S01]  /*0100*/  IADD3 R6, P0, P1, R9, c[0x0][0x160], R6 ;  /* 0x0000580009067a10 */ /* 0x000fe2000791e006 */
[----:B------:R-:W-:-:S04]  /*0110*/  IMAD.HI R7, R7, 0x2, RZ ;  /* 0x0000000207077827 */ /* 0x000fc800078e02ff */
[C---:B------:R-:W-:Y:S01]  /*0120*/  IMAD R9, R8.reuse, 0x2, R11 ;  /* 0x0000000208097824 */ /* 0x040fe200078e020b */
[----:B------:R-:W-:Y:S02]  /*0130*/  IADD3.X R4, R7, c[0x0][0x164], R4, P0, P1 ;  /* 0x0000590007047a10 */ /* 0x000fe400007e2404 */
[-C--:B------:R-:W-:Y:S01]  /*0140*/  LEA R12, P0, R11, R6.reuse, 0x1 ;  /* 0x000000060b0c7211 */ /* 0x080fe200078008ff */
[C---:B------:R-:W-:Y:S01]  /*0150*/  IMAD R17, R8.reuse, 0x2, R9 ;  /* 0x0000000208117824 */ /* 0x040fe200078e0209 */
[----:B------:R-:W-:Y:S02]  /*0160*/  LEA R14, P1, R9, R6, 0x1 ;  /* 0x00000006090e7211 */ /* 0x000fe400078208ff */
[-C--:B------:R-:W-:Y:S02]  /*0170*/  LEA.HI.X.SX32 R13, R11, R4.reuse, 0x1, P0 ;  /* 0x000000040b0d7211 */ /* 0x080fe400000f0eff */
[C---:B------:R-:W-:Y:S02]  /*0180*/  LEA R11, R8.reuse, R17, 0x1 ;  /* 0x00000011080b7211 */ /* 0x040fe400078e08ff */
[----:B------:R-:W-:Y:S01]  /*0190*/  LEA.HI.X.SX32 R15, R9, R4, 0x1, P1 ;  /* 0x00000004090f7211 */ /* 0x000fe200008f0eff */
[----:B------:R0:W2:Y:S01]  /*01a0*/  LDG.E.U16 R7, [R12.64] ;  /* 0x000000060c077981 */ /* 0x0000a2000c1e1500 */
[----:B------:R-:W-:Y:S01]  /*01b0*/  LEA R16, P0, R17, R6, 0x1 ;  /* 0x0000000611107211 */ /* 0x000fe200078008ff */
[----:B------:R-:W-:-:S02]  /*01c0*/  IMAD R21, R8, 0x2, R11 ;  /* 0x0000000208157824 */ /* 0x000fc400078e020b */
[----:B------:R1:W3:Y:S02]  /*01d0*/  LDG.E.U16 R9, [R14.64] ;  /* 0x000000060e097981 */ /* 0x0002e4000c1e1500 */
[----:B------:R-:W-:-:S04]  /*01e0*/  IMAD R23, R8, 0x2, R21 ;  /* 0x0000000208177824 */ /* 0x000fc800078e0215 */
[C---:B0-----:R-:W-:Y:S01]  /*01f0*/  IMAD R13, R8.reuse, 0x2, R23 ;  /* 0x00000002080d7824 */ /* 0x041fe200078e0217 */
[----:B------:R-:W-:Y:S02]  /*0200*/  LEA.HI.X.SX32 R17, R17, R4, 0x1, P0 ;  /* 0x0000000411117211 */ /* 0x000fe400000f0eff */
[-C--:B------:R-:W-:Y:S02]  /*0210*/  LEA R18, P0, R11, R6.reuse, 0x1 ;  /* 0x000000060b127211 */ /* 0x080fe400078008ff */
[C---:B-1----:R-:W-:Y:S01]  /*0220*/  LEA R15, R8.reuse, R13, 0x1 ;  /* 0x0000000d080f7211 */ /* 0x042fe200078e08ff */
[----:B------:R0:W4:Y:S01]  /*0230*/  LDG.E.U16 R10, [R16.64] ;  /* 0x00000006100a7981 */ /* 0x000122000c1e1500 */
[----:B------:R-:W-:Y:S02]  /*0240*/  LEA R20, P1, R21, R6, 0x1 ;  /* 0x0000000615147211 */ /* 0x000fe400078208ff */
[-C--:B------:R-:W-:Y:S01]  /*0250*/  LEA.HI.X.SX32 R19, R11, R4.reuse, 0x1, P0 ;  /* 0x000000040b137211 */ /* 0x080fe200000f0eff */
[----:B------:R-:W-:Y:S01]  /*0260*/  IMAD R25, R8, 0x2, R15 ;  /* 0x0000000208197824 */ /* 0x000fe200078e020f */
[----:B------:R-:W-:-:S02]  /*0270*/  LEA.HI.X.SX32 R21, R21, R4, 0x1, P1 ;  /* 0x0000000415157211 */ /* 0x000fc400008f0eff */
[C---:B------:R-:W-:Y:S01]  /*0280*/  LEA R22, P0, R23.reuse, R6, 0x1 ;  /* 0x0000000617167211 */ /* 0x040fe200078008ff */
[C---:B------:R-:W-:Y:S01]  /*0290*/  IMAD R27, R8.reuse, 0x2, R25 ;  /* 0x00000002081b7824 */ /* 0x040fe200078e0219 */
[----:B------:R1:W5:Y:S02]  /*02a0*/  LDG.E.U16 R11, [R18.64] ;  /* 0x00000006120b7981 */ /* 0x000364000c1e1500 */
[----:B------:R-:W-:Y:S02]  /*02b0*/  LEA.HI.X.SX32 R23, R23, R4, 0x1, P0 ;  /* 0x0000000417177211 */ /* 0x000fe400000f0eff */
[-C--:B------:R-:W-:Y:S01]  /*02c0*/  LEA R12, P0, R13, R6.reuse, 0x1 ;  /* 0x000000060d0c7211 */ /* 0x080fe200078008ff */
[----:B------:R1:W3:Y:S01]  /*02d0*/  LDG.E.U16 R26, [R20.64] ;  /* 0x00000006141a7981 */ /* 0x0002e2000c1e1500 */
[----:B0-----:R-:W-:Y:S02]  /*02e0*/  LEA R16, P1, R25, R6, 0x1 ;  /* 0x0000000619107211 */ /* 0x001fe400078208ff */
[----:B------:R-:W-:Y:S01]  /*02f0*/  LEA.HI.X.SX32 R13, R13, R4, 0x1, P0 ;  /* 0x000000040d0d7211 */ /* 0x000fe200000f0eff */
[----:B------:R0:W4:Y:S01]  /*0300*/  LDG.E.U16 R28, [R22.64] ;  /* 0x00000006161c7981 */ /* 0x000122000c1e1500 */
[----:B------:R-:W-:Y:S01]  /*0310*/  LEA R14, P0, R15, R6, 0x1 ;  /* 0x000000060f0e7211 */ /* 0x000fe200078008ff */
[----:B-1----:R-:W-:-:S03]  /*0320*/  IMAD R21, R8, 0x2, R27 ;  /* 0x0000000208157824 */ /* 0x002fc600078e021b */
[----:B------:R-:W-:Y:S01]  /*0330*/  LEA.HI.X.SX32 R15, R15, R4, 0x1, P0 ;  /* 0x000000040f0f7211 */ /* 0x000fe200000f0eff */
[----:B------:R1:W4:Y:S01]  /*0340*/  LDG.E.U16 R30, [R12.64] ;  /* 0x000000060c1e7981 */ /* 0x000322000c1e1500 */
[----:B0-----:R-:W-:-:S03]  /*0350*/  LEA R23, R8, R21, 0x1 ;  /* 0x0000001508177211 */ /* 0x001fc600078e08ff */
[----:B------:R0:W4:Y:S01]  /*0360*/  LDG.E.U16 R32, [R14.64] ;  /* 0x000000060e207981 */ /* 0x000122000c1e1500 */
[----:B------:R-:W-:Y:S02]  /*0370*/  LEA.HI.X.SX32 R17, R25, R4, 0x1, P1 ;  /* 0x0000000419117211 */ /* 0x000fe400008f0eff */
[C---:B------:R-:W-:Y:S01]  /*0380*/  LEA R18, P0, R27.reuse, R6, 0x1 ;  /* 0x000000061b127211 */ /* 0x040fe200078008ff */
[C---:B------:R-:W-:Y:S02]  /*0390*/  IMAD R25, R8.reuse, 0x2, R23 ;  /* 0x0000000208197824 */ /* 0x040fe400078e0217 */
[----:B------:R0:W4:Y:S01]  /*03a0*/  LDG.E.U16 R34, [R16.64] ;  /* 0x0000000610227981 */ /* 0x000122000c1e1500 */
[----:B------:R-:W-:Y:S01]  /*03b0*/  LEA.HI.X.SX32 R19, R27, R4, 0x1, P0 ;  /* 0x000000041b137211 */ /* 0x000fe200000f0eff */
[C---:B------:R-:W-:Y:S01]  /*03c0*/  IMAD R27, R8.reuse, 0x2, R25 ;  /* 0x00000002081b7824 */ /* 0x040fe200078e0219 */
[-C--:B------:R-:W-:Y:S02]  /*03d0*/  LEA R20, P0, R21, R6.reuse, 0x1 ;  /* 0x0000000615147211 */ /* 0x080fe400078008ff */
[----:B------:R-:W-:Y:S01]  /*03e0*/  LEA R22, P1, R25, R6, 0x1 ;  /* 0x0000000619167211 */ /* 0x000fe200078208ff */
[----:B------:R1:W5:Y:S01]  /*03f0*/  LDG.E.U16 R35, [R18.64] ;  /* 0x0000000612237981 */ /* 0x000362000c1e1500 */
[----:B------:R-:W-:Y:S01]  /*0400*/  LEA.HI.X.SX32 R21, R21, R4, 0x1, P0 ;  /* 0x0000000415157211 */ /* 0x000fe200000f0eff */
[----:B0-----:R-:W-:Y:S01]  /*0410*/  IMAD R17, R8, 0x2, R27 ;  /* 0x0000000208117824 */ /* 0x001fe200078e021b */
[----:B-1----:R-:W-:-:S03]  /*0420*/  LEA R12, P0, R23, R6, 0x1 ;  /* 0x00000006170c7211 */ /* 0x002fc600078008ff */
[----:B------:R0:W5:Y:S01]  /*0430*/  LDG.E.U16 R36, [R20.64] ;  /* 0x0000000614247981 */ /* 0x000162000c1e1500 */
[C---:B------:R-:W-:Y:S02]  /*0440*/  LEA R19, R8.reuse, R17, 0x1 ;  /* 0x0000001108137211 */ /* 0x040fe400078e08ff */
[-C--:B------:R-:W-:Y:S02]  /*0450*/  LEA.HI.X.SX32 R13, R23, R4.reuse, 0x1, P0 ;  /* 0x00000004170d7211 */ /* 0x080fe400000f0eff */
[----:B------:R-:W-:Y:S01]  /*0460*/  LEA.HI.X.SX32 R23, R25, R4, 0x1, P1 ;  /* 0x0000000419177211 */ /* 0x000fe200008f0eff */
[C---:B------:R-:W-:Y:S01]  /*0470*/  IMAD R25, R8.reuse, 0x2, R19 ;  /* 0x0000000208197824 */ /* 0x040fe200078e0213 */
[C---:B------:R-:W-:Y:S01]  /*0480*/  LEA R14, P0, R27.reuse, R6, 0x1 ;  /* 0x000000061b0e7211 */ /* 0x040fe200078008ff */
[----:B------:R1:W5:Y:S03]  /*0490*/  LDG.E.U16 R37, [R12.64] ;  /* 0x000000060c257981 */ /* 0x000366000c1e1500 */
[----:B------:R-:W-:Y:S01]  /*04a0*/  LEA.HI.X.SX32 R15, R27, R4, 0x1, P0 ;  /* 0x000000041b0f7211 */ /* 0x000fe200000f0eff */
[C---:B------:R-:W-:Y:S01]  /*04b0*/  IMAD R27, R8.reuse, 0x2, R25 ;  /* 0x00000002081b7824 */ /* 0x040fe200078e0219 */
[C---:B------:R-:W-:Y:S01]  /*04c0*/  LEA R16, P0, R17.reuse, R6, 0x1 ;  /* 0x0000000611107211 */ /* 0x040fe200078008ff */
[----:B------:R0:W5:Y:S02]  /*04d0*/  LDG.E.U16 R38, [R22.64] ;  /* 0x0000000616267981 */ /* 0x000164000c1e1500 */
[C---:B------:R-:W-:Y:S01]  /*04e0*/  IMAD R29, R8.reuse, 0x2, R27 ;  /* 0x00000002081d7824 */ /* 0x040fe200078e021b */
[----:B------:R-:W-:Y:S01]  /*04f0*/  LEA.HI.X.SX32 R17, R17, R4, 0x1, P0 ;  /* 0x0000000411117211 */ /* 0x000fe200000f0eff */
[----:B------:R1:W5:Y:S03]  /*0500*/  LDG.E.U16 R39, [R14.64] ;  /* 0x000000060e277981 */ /* 0x000366000c1e1500 */
[----:B------:R-:W-:Y:S01]  /*0510*/  LEA R31, R8, R29, 0x1 ;  /* 0x0000001d081f7211 */ /* 0x000fe200078e08ff */
[----:B------:R1:W5:Y:S01]  /*0520*/  LDG.E.U16 R40, [R16.64] ;  /* 0x0000000610287981 */ /* 0x000362000c1e1500 */
[----:B------:R-:W-:-:S02]  /*0530*/  LEA R18, P0, R19, R6, 0x1 ;  /* 0x0000000613127211 */ /* 0x000fc400078008ff */
[----:B0-----:R-:W-:Y:S01]  /*0540*/  LEA R20, P1, R25, R6, 0x1 ;  /* 0x0000000619147211 */ /* 0x001fe200078208ff */
[C---:B------:R-:W-:Y:S01]  /*0550*/  IMAD R23, R8.reuse, 0x2, R31 ;  /* 0x0000000208177824 */ /* 0x040fe200078e021f */
[-C--:B------:R-:W-:Y:S02]  /*0560*/  LEA.HI.X.SX32 R19, R19, R4.reuse, 0x1, P0 ;  /* 0x0000000413137211 */ /* 0x080fe400000f0eff */
[----:B------:R-:W-:Y:S01]  /*0570*/  LEA.HI.X.SX32 R21, R25, R4, 0x1, P1 ;  /* 0x0000000419157211 */ /* 0x000fe200008f0eff */
[C---:B------:R-:W-:Y:S01]  /*0580*/  IMAD R25, R8.reuse, 0x2, R23 ;  /* 0x0000000208197824 */ /* 0x040fe200078e0217 */
[C---:B-1----:R-:W-:Y:S01]  /*0590*/  LEA R12, P0, R27.reuse, R6, 0x1 ;  /* 0x000000061b0c7211 */ /* 0x042fe200078008ff */
[----:B------:R0:W5:Y:S03]  /*05a0*/  LDG.E.U16 R41, [R18.64] ;  /* 0x0000000612297981 */ /* 0x000166000c1e1500 */
[----:B------:R-:W-:Y:S01]  /*05b0*/  LEA.HI.X.SX32 R13, R27, R4, 0x1, P0 ;  /* 0x000000041b0d7211 */ /* 0x000fe200000f0eff */
[C---:B------:R-:W-:Y:S01]  /*05c0*/  IMAD R27, R8.reuse, 0x2, R25 ;  /* 0x00000002081b7824 */ /* 0x040fe200078e0219 */
[C---:B------:R-:W-:Y:S01]  /*05d0*/  LEA R14, P0, R29.reuse, R6, 0x1 ;  /* 0x000000061d0e7211 */ /* 0x040fe200078008ff */
[----:B------:R1:W5:Y:S03]  /*05e0*/  LDG.E.U16 R42, [R20.64] ;  /* 0x00000006142a7981 */ /* 0x000366000c1e1500 */
[----:B------:R-:W-:Y:S01]  /*05f0*/  LEA.HI.X.SX32 R15, R29, R4, 0x1, P0 ;  /* 0x000000041d0f7211 */ /* 0x000fe200000f0eff */
[----:B------:R0:W5:Y:S01]  /*0600*/  LDG.E.U16 R43, [R12.64] ;  /* 0x000000060c2b7981 */ /* 0x000162000c1e1500 */
[----:B------:R-:W-:-:S02]  /*0610*/  LEA R29, R8, R27, 0x1 ;  /* 0x0000001b081d7211 */ /* 0x000fc400078e08ff */
[C---:B------:R-:W-:Y:S01]  /*0620*/  LEA R16, P0, R25.reuse, R6, 0x1 ;  /* 0x0000000619107211 */ /* 0x040fe200078008ff */
[----:B------:R0:W5:Y:S02]  /*0630*/  LDG.E.U16 R44, [R14.64] ;  /* 0x000000060e2c7981 */ /* 0x000164000c1e1500 */
[----:B-1----:R-:W-:Y:S01]  /*0640*/  IMAD R21, R8, 0x2, R29 ;  /* 0x0000000208157824 */ /* 0x002fe200078e021d */
[----:B------:R-:W-:-:S03]  /*0650*/  LEA.HI.X.SX32 R17, R25, R4, 0x1, P0 ;  /* 0x0000000419117211 */ /* 0x000fc600000f0eff */
[C---:B------:R-:W-:Y:S01]  /*0660*/  IMAD R25, R8.reuse, 0x2, R21 ;  /* 0x0000000208197824 */ /* 0x040fe200078e0215 */
[-C--:B------:R-:W-:Y:S01]  /*0670*/  LEA R22, P1, R23, R6.reuse, 0x1 ;  /* 0x0000000617167211 */ /* 0x080fe200078208ff */
[----:B------:R1:W5:Y:S01]  /*0680*/  LDG.E.U16 R46, [R16.64] ;  /* 0x00000006102e7981 */ /* 0x000362000c1e1500 */
[----:B0-----:R-:W-:Y:S01]  /*0690*/  LEA R18, P0, R27, R6, 0x1 ;  /* 0x000000061b127211 */ /* 0x001fe200078008ff */
[C---:B------:R-:W-:Y:S01]  /*06a0*/  IMAD R13, R8.reuse, 0x2, R25 ;  /* 0x00000002080d7824 */ /* 0x040fe200078e0219 */
[-C--:B------:R-:W-:Y:S02]  /*06b0*/  LEA.HI.X.SX32 R23, R23, R4.reuse, 0x1, P1 ;  /* 0x0000000417177211 */ /* 0x080fe400008f0eff */
[----:B------:R-:W-:Y:S02]  /*06c0*/  LEA.HI.X.SX32 R19, R27, R4, 0x1, P0 ;  /* 0x000000041b137211 */ /* 0x000fe400000f0eff */
[----:B------:R-:W-:Y:S01]  /*06d0*/  LEA R27, R8, R13, 0x1 ;  /* 0x0000000d081b7211 */ /* 0x000fe200078e08ff */
[----:B------:R0:W5:Y:S01]  /*06e0*/  LDG.E.U16 R45, [R22.64] ;  /* 0x00000006162d7981 */ /* 0x000162000c1e1500 */
[----:B------:R-:W-:-:S02]  /*06f0*/  LEA R20, P1, R21, R6, 0x1 ;  /* 0x0000000615147211 */ /* 0x000fc400078208ff */
[----:B------:R-:W-:Y:S01]  /*0700*/  LEA R14, P0, R25, R6, 0x1 ;  /* 0x00000006190e7211 */ /* 0x000fe200078008ff */
[----:B------:R1:W5:Y:S01]  /*0710*/  LDG.E.U16 R47, [R18.64] ;  /* 0x00000006122f7981 */ /* 0x000362000c1e1500 */
[-C--:B------:R-:W-:Y:S01]  /*0720*/  LEA.HI.X.SX32 R21, R21, R4.reuse, 0x1, P1 ;  /* 0x0000000415157211 */ /* 0x080fe200008f0eff */
[----:B0-----:R-:W-:Y:S01]  /*0730*/  IMAD R23, R8, 0x2, R27 ;  /* 0x0000000208177824 */ /* 0x001fe200078e021b */
[----:B------:R-:W-:-:S03]  /*0740*/  LEA.HI.X.SX32 R15, R25, R4, 0x1, P0 ;  /* 0x00000004190f7211 */ /* 0x000fc600000f0eff */
[----:B------:R0:W5:Y:S01]  /*0750*/  LDG.E.U16 R48, [R20.64] ;  /* 0x0000000614307981 */ /* 0x000162000c1e1500 */
[-C--:B------:R-:W-:Y:S02]  /*0760*/  LEA R22, P0, R13, R6.reuse, 0x1 ;  /* 0x000000060d167211 */ /* 0x080fe400078008ff */
[C---:B------:R-:W-:Y:S01]  /*0770*/  LEA R24, P1, R23.reuse, R6, 0x1 ;  /* 0x0000000617187211 */ /* 0x040fe200078208ff */
[C---:B------:R-:W-:Y:S01]  /*0780*/  IMAD R33, R8.reuse, 0x2, R23 ;  /* 0x0000000208217824 */ /* 0x040fe200078e0217 */
[----:B------:R0:W5:Y:S02]  /*0790*/  LDG.E.U16 R49, [R14.64] ;  /* 0x000000060e317981 */ /* 0x000164000c1e1500 */
[-C--:B------:R-:W-:Y:S02]  /*07a0*/  LEA.HI.X.SX32 R25, R23, R4.reuse, 0x1, P1 ;  /* 0x0000000417197211 */ /* 0x080fe400008f0eff */
[----:B------:R-:W-:Y:S01]  /*07b0*/  LEA.HI.X.SX32 R23, R13, R4, 0x1, P0 ;  /* 0x000000040d177211 */ /* 0x000fe200000f0eff */
[----:B------:R-:W-:Y:S01]  /*07c0*/  IMAD R13, R8, 0x2, R33 ;  /* 0x00000002080d7824 */ /* 0x000fe200078e0221 */
[C---:B-1----:R-:W-:Y:S01]  /*07d0*/  LEA R18, P0, R33.reuse, R6, 0x1 ;  /* 0x0000000621127211 */ /* 0x042fe200078008ff */
[----:B------:R1:W5:Y:S03]  /*07e0*/  LDG.E.U16 R50, [R24.64] ;  /* 0x0000000618327981 */ /* 0x000366000c1e1500 */
[----:B------:R-:W-:Y:S01]  /*07f0*/  LEA.HI.X.SX32 R19, R33, R4, 0x1, P0 ;  /* 0x0000000421137211 */ /* 0x000fe200000f0eff */
[----:B------:R-:W5:Y:S01]  /*0800*/  LDG.E.U16 R22, [R22.64] ;  /* 0x0000000616167981 */ /* 0x000f62000c1e1500 */
[----:B0-----:R-:W-:-:S02]  /*0810*/  LEA R20, P1, R13, R6, 0x1 ;  /* 0x000000060d147211 */ /* 0x001fc400078208ff */
[----:B------:R-:W-:Y:S01]  /*0820*/  LEA R12, P0, R31, R6, 0x1 ;  /* 0x000000061f0c7211 */ /* 0x000fe200078008ff */
[----:B------:R0:W5:Y:S01]  /*0830*/  LDG.E.U16 R18, [R18.64] ;  /* 0x0000000612127981 */ /* 0x000162000c1e1500 */
[----:B------:R-:W-:Y:S02]  /*0840*/  LEA R33, R8, R13, 0x1 ;  /* 0x0000000d08217211 */ /* 0x000fe400078e08ff */
[-C--:B------:R-:W-:Y:S02]  /*0850*/  LEA.HI.X.SX32 R21, R13, R4.reuse, 0x1, P1 ;  /* 0x000000040d157211 */ /* 0x080fe400008f0eff */
[----:B------:R-:W-:Y:S02]  /*0860*/  LEA.HI.X.SX32 R13, R31, R4, 0x1, P0 ;  /* 0x000000041f0d7211 */ /* 0x000fe400000f0eff */
[-C--:B------:R-:W-:Y:S01]  /*0870*/  LEA R14, P0, R29, R6.reuse, 0x1 ;  /* 0x000000061d0e7211 */ /* 0x080fe200078008ff */
[----:B------:R-:W5:Y:S01]  /*0880*/  LDG.E.U16 R20, [R20.64] ;  /* 0x0000000614147981 */ /* 0x000f62000c1e1500 */
[----:B------:R-:W-:-:S02]  /*0890*/  LEA R16, P1, R27, R6, 0x1 ;  /* 0x000000061b107211 */ /* 0x000fc400078208ff */
[----:B------:R-:W-:Y:S01]  /*08a0*/  LEA.HI.X.SX32 R15, R29, R4, 0x1, P0 ;  /* 0x000000041d0f7211 */ /* 0x000fe200000f0eff */
[----:B------:R0:W5:Y:S01]  /*08b0*/  LDG.E.U16 R12, [R12.64] ;  /* 0x000000060c0c7981 */ /* 0x000162000c1e1500 */
[----:B-1----:R-:W-:Y:S02]  /*08c0*/  LEA R24, P0, R33, R6, 0x1 ;  /* 0x0000000621187211 */ /* 0x002fe400078008ff */
[-C--:B------:R-:W-:Y:S01]  /*08d0*/  LEA.HI.X.SX32 R17, R27, R4.reuse, 0x1, P1 ;  /* 0x000000041b117211 */ /* 0x080fe200008f0eff */
[----:B------:R-:W5:Y:S01]  /*08e0*/  LDG.E.U16 R14, [R14.64] ;  /* 0x000000060e0e7981 */ /* 0x000f62000c1e1500 */
[----:B------:R-:W-:-:S03]  /*08f0*/  LEA.HI.X.SX32 R25, R33, R4, 0x1, P0 ;  /* 0x0000000421197211 */ /* 0x000fc600000f0eff */
[----:B------:R-:W5:Y:S04]  /*0900*/  LDG.E.U16 R16, [R16.64] ;  /* 0x0000000610107981 */ /* 0x000f68000c1e1500 */
[----:B------:R-:W5:Y:S01]  /*0910*/  LDG.E.U16 R24, [R24.64] ;  /* 0x0000000618187981 */ /* 0x000f62000c1e1500 */
[----:B------:R-:W-:Y:S02]  /*0920*/  LOP3.LUT R4, R0, 0x7f, RZ, 0xc0, !PT ;  /* 0x0000007f00047812 */ /* 0x000fe400078ec0ff */
[----:B------:R-:W-:-:S03]  /*0930*/  SHF.R.S32.HI R6, RZ, 0x7, R0 ;  /* 0x00000007ff067819 */ /* 0x000fc60000011400 */
[----:B0-----:R-:W-:Y:S01]  /*0940*/  IMAD.SHL.U32 R19, R4, 0x2, RZ ;  /* 0x0000000204137824 */ /* 0x001fe200078e00ff */
[----:B------:R-:W-:-:S04]  /*0950*/  SGXT R6, R6, 0x1 ;  /* 0x000000010606781a */ /* 0x000fc80000000200 */
[----:B------:R-:W-:Y:S02]  /*0960*/  LOP3.LUT R19, R19, 0x110, R6, 0x78, !PT ;  /* 0x0000011013137812 */ /* 0x000fe400078e7806 */
[----:B------:R-:W-:-:S04]  /*0970*/  IADD3 R6, R5, 0x80, RZ ;  /* 0x0000008005067810 */ /* 0x000fc80007ffe0ff */
[----:B------:R-:W-:Y:S02]  /*0980*/  ISETP.GE.AND P0, PT, R6, 0x1, PT ;  /* 0x000000010600780c */ /* 0x000fe40003f06270 */
[C---:B------:R-:W-:Y:S02]  /*0990*/  LOP3.LUT R4, R19.reuse, 0x20, RZ, 0x3c, !PT ;  /* 0x0000002013047812 */ /* 0x040fe400078e3cff */
[----:B------:R-:W-:Y:S02]  /*09a0*/  LOP3.LUT R13, R19, 0x40, RZ, 0x3c, !PT ;  /* 0x00000040130d7812 */ /* 0x000fe400078e3cff */
[C---:B------:R-:W-:Y:S01]  /*09b0*/  LOP3.LUT R72, R0.reuse, 0x3, RZ, 0xc0, !PT ;  /* 0x0000000300487812 */ /* 0x040fe200078ec0ff */
[----:B------:R-:W-:Y:S01]  /*09c0*/  IMAD.MOV.U32 R64, RZ, RZ, -0x800000 ;  /* 0xff800000ff407424 */ /* 0x000fe200078e00ff */
[----:B------:R-:W-:Y:S01]  /*09d0*/  CS2R R56, SRZ ;  /* 0x0000000000387805 */ /* 0x000fe2000001ff00 */
[----:B------:R-:W-:Y:S01]  /*09e0*/  IMAD.MOV.U32 R65, RZ, RZ, -0x800000 ;  /* 0xff800000ff417424 */ /* 0x000fe200078e00ff */
[----:B------:R-:W-:Y:S01]  /*09f0*/  CS2R R58, SRZ ;  /* 0x00000000003a7805 */ /* 0x000fe2000001ff00 */
[----:B------:R-:W-:Y:S01]  /*0a00*/  CS2R R52, SRZ ;  /* 0x0000000000347805 */ /* 0x000fe2000001ff00 */
[----:B------:R-:W-:Y:S01]  /*0a10*/  CS2R R54, SRZ ;  /* 0x0000000000367805 */ /* 0x000fe2000001ff00 */
[C---:B------:R-:W-:Y:S01]  /*0a20*/  LOP3.LUT R76, R0.reuse, 0xff, RZ, 0xc0, !PT ;  /* 0x000000ff004c7812 */ /* 0x040fe200078ec0ff */
[C---:B------:R-:W-:Y:S01]  /*0a30*/  IMAD.SHL.U32 R8, R0.reuse, 0x2, RZ ;  /* 0x0000000200087824 */ /* 0x040fe200078e00ff */
[----:B------:R-:W-:-:S02]  /*0a40*/  LOP3.LUT R75, R0, 0xe0, RZ, 0xc0, !PT ;  /* 0x000000e0004b7812 */ /* 0x000fc400078ec0ff */
[----:B------:R-:W-:Y:S01]  /*0a50*/  LOP3.LUT R74, R0, 0x1c, RZ, 0xc0, !PT ;  /* 0x0000001c004a7812 */ /* 0x000fe200078ec0ff */
[----:B--2---:R0:W-:Y:S02]  /*0a60*/  STS.U16 [R19], R7 ;  /* 0x0000000713007388 */ /* 0x0041e40000000400 */
[----:B0-----:R-:W-:Y:S02]  /*0a70*/  IMAD.MOV.U32 R7, RZ, RZ, 0x3f800000 ;  /* 0x3f800000ff077424 */ /* 0x001fe400078e00ff */
[----:B---3--:R-:W-:Y:S04]  /*0a80*/  STS.U16 [R19+0x800], R26 ;  /* 0x0008001a13007388 */ /* 0x008fe80000000400 */
[----:B----4-:R-:W-:Y:S04]  /*0a90*/  STS.U16 [R19+0x1000], R34 ;  /* 0x0010002213007388 */ /* 0x010fe80000000400 */
[----:B-----5:R-:W-:Y:S04]  /*0aa0*/  STS.U16 [R19+0x1800], R38 ;  /* 0x0018002613007388 */ /* 0x020fe80000000400 */
[----:B------:R-:W-:Y:S04]  /*0ab0*/  STS.U16 [R19+0x2000], R42 ;  /* 0x0020002a13007388 */ /* 0x000fe80000000400 */
[----:B------:R-:W-:Y:S04]  /*0ac0*/  STS.U16 [R19+0x2800], R45 ;  /* 0x0028002d13007388 */ /* 0x000fe80000000400 */
[----:B------:R-:W-:Y:S04]  /*0ad0*/  STS.U16 [R19+0x3000], R48 ;  /* 0x0030003013007388 */ /* 0x000fe80000000400 */
[----:B------:R-:W-:Y:S04]  /*0ae0*/  STS.U16 [R19+0x3800], R50 ;  /* 0x0038003213007388 */ /* 0x000fe80000000400 */
[----:B------:R0:W-:Y:S04]  /*0af0*/  STS.U16 [R4+0x200], R9 ;  /* 0x0002000904007388 */ /* 0x0001e80000000400 */
[----:B------:R1:W-:Y:S01]  /*0b00*/  STS.U16 [R4+0xa00], R28 ;  /* 0x000a001c04007388 */ /* 0x0003e20000000400 */
[----:B0-----:R-:W-:-:S03]  /*0b10*/  LOP3.LUT R9, R19, 0x60, RZ, 0x3c, !PT ;  /* 0x0000006013097812 */ /* 0x001fc600078e3cff */
[----:B------:R0:W-:Y:S01]  /*0b20*/  STS.U16 [R4+0x1200], R35 ;  /* 0x0012002304007388 */ /* 0x0001e20000000400 */
[----:B------:R-:W-:-:S03]  /*0b30*/  MOV R19, 0x3f800000 ;  /* 0x3f80000000137802 */ /* 0x000fc60000000f00 */
[----:B------:R2:W-:Y:S01]  /*0b40*/  STS.U16 [R4+0x1a00], R39 ;  /* 0x001a002704007388 */ /* 0x0005e20000000400 */
[----:B-1----:R-:W-:-:S03]  /*0b50*/  CS2R R28, SRZ ;  /* 0x00000000001c7805 */ /* 0x002fc6000001ff00 */
[----:B------:R1:W-:Y:S01]  /*0b60*/  STS.U16 [R4+0x2200], R43 ;  /* 0x0022002b04007388 */ /* 0x0003e20000000400 */
[----:B------:R-:W-:-:S03]  /*0b70*/  CS2R R50, SRZ ;  /* 0x0000000000327805 */ /* 0x000fc6000001ff00 */
[----:B------:R-:W-:Y:S01]  /*0b80*/  STS.U16 [R4+0x2a00], R46 ;  /* 0x002a002e04007388 */ /* 0x000fe20000000400 */
[----:B0-----:R-:W-:-:S03]  /*0b90*/  CS2R R34, SRZ ;  /* 0x0000000000227805 */ /* 0x001fc6000001ff00 */
[----:B------:R0:W-:Y:S01]  /*0ba0*/  STS.U16 [R4+0x3200], R49 ;  /* 0x0032003104007388 */ /* 0x0001e20000000400 */
[----:B--2---:R-:W-:-:S03]  /*0bb0*/  CS2R R38, SRZ ;  /* 0x0000000000267805 */ /* 0x004fc6000001ff00 */
[----:B------:R-:W-:Y:S01]  /*0bc0*/  STS.U16 [R4+0x3a00], R18 ;  /* 0x003a001204007388 */ /* 0x000fe20000000400 */
[----:B-1----:R-:W-:-:S03]  /*0bd0*/  CS2R R42, SRZ ;  /* 0x00000000002a7805 */ /* 0x002fc6000001ff00 */
[----:B------:R-:W-:Y:S01]  /*0be0*/  STS.U16 [R13+0x400], R10 ;  /* 0x0004000a0d007388 */ /* 0x000fe20000000400 */
[----:B0-----:R-:W-:-:S03]  /*0bf0*/  CS2R R48, SRZ ;  /* 0x0000000000307805 */ /* 0x001fc6000001ff00 */
[----:B------:R0:W-:Y:S04]  /*0c00*/  STS.U16 [R13+0xc00], R30 ;  /* 0x000c001e0d007388 */ /* 0x0001e80000000400 */
[----:B------:R-:W-:Y:S04]  /*0c10*/  STS.U16 [R13+0x1400], R36 ;  /* 0x001400240d007388 */ /* 0x000fe80000000400 */
[----:B------:R-:W-:Y:S01]  /*0c20*/  STS.U16 [R13+0x1c00], R40 ;  /* 0x001c00280d007388 */ /* 0x000fe20000000400 */
[----:B0-----:R-:W-:-:S03]  /*0c30*/  CS2R R30, SRZ ;  /* 0x00000000001e7805 */ /* 0x001fc6000001ff00 */
[----:B------:R0:W-:Y:S04]  /*0c40*/  STS.U16 [R13+0x2400], R44 ;  /* 0x0024002c0d007388 */ /* 0x0001e80000000400 */
[----:B------:R1:W-:Y:S04]  /*0c50*/  STS.U16 [R13+0x2c00], R47 ;  /* 0x002c002f0d007388 */ /* 0x0003e80000000400 */
[----:B------:R-:W-:Y:S01]  /*0c60*/  STS.U16 [R13+0x3400], R22 ;  /* 0x003400160d007388 */ /* 0x000fe20000000400 */
[----:B0-----:R-:W-:-:S03]  /*0c70*/  CS2R R44, SRZ ;  /* 0x00000000002c7805 */ /* 0x001fc6000001ff00 */
[----:B------:R-:W-:Y:S01]  /*0c80*/  STS.U16 [R13+0x3c00], R20 ;  /* 0x003c00140d007388 */ /* 0x000fe20000000400 */
[----:B-1----:R-:W-:-:S03]  /*0c90*/  CS2R R46, SRZ ;  /* 0x00000000002e7805 */ /* 0x002fc6000001ff00 */
[----:B------:R-:W-:Y:S04]  /*0ca0*/  STS.U16 [R9+0x600], R11 ;  /* 0x0006000b09007388 */ /* 0x000fe80000000400 */
[----:B------:R0:W-:Y:S04]  /*0cb0*/  STS.U16 [R9+0xe00], R32 ;  /* 0x000e002009007388 */ /* 0x0001e80000000400 */
[----:B------:R1:W-:Y:S04]  /*0cc0*/  STS.U16 [R9+0x1600], R37 ;  /* 0x0016002509007388 */ /* 0x0003e80000000400 */
[----:B------:R2:W-:Y:S01]  /*0cd0*/  STS.U16 [R9+0x1e00], R41 ;  /* 0x001e002909007388 */ /* 0x0005e20000000400 */
[----:B0-----:R-:W-:-:S03]  /*0ce0*/  CS2R R32, SRZ ;  /* 0x0000000000207805 */ /* 0x001fc6000001ff00 */
[----:B------:R-:W-:Y:S01]  /*0cf0*/  STS.U16 [R9+0x2600], R12 ;  /* 0x0026000c09007388 */ /* 0x000fe20000000400 */
[----:B-1----:R-:W-:-:S03]  /*0d00*/  CS2R R36, SRZ ;  /* 0x0000000000247805 */ /* 0x002fc6000001ff00 */
[----:B------:R-:W-:Y:S01]  /*0d10*/  STS.U16 [R9+0x2e00], R14 ;  /* 0x002e000e09007388 */ /* 0x000fe20000000400 */
[----:B--2---:R-:W-:-:S03]  /*0d20*/  CS2R R40, SRZ ;  /* 0x0000000000287805 */ /* 0x004fc6000001ff00 */
[----:B------:R-:W-:Y:S04]  /*0d30*/  STS.U16 [R9+0x3600], R16 ;  /* 0x0036001009007388 */ /* 0x000fe80000000400 */
[----:B------:R0:W-:Y:S02]  /*0d40*/  STS.U16 [R9+0x3e00], R24 ;  /* 0x003e001809007388 */ /* 0x0001e40000000400 */
[----:B0-----:R-:W-:Y:S01]  /*0d50*/  IMAD.SHL.U32 R9, R72, 0x20, RZ ;  /* 0x0000002048097824 */ /* 0x001fe200078e00ff */
[----:B------:R-:W-:Y:S05]  /*0d60*/  @!P0 BRA `(.L_x_0) ;  /* 0x0000135000008947 */ /* 0x000fea0003800000 */
[----:B------:R-:W-:Y:S01]  /*0d70*/  SHF.R.U32.HI R7, RZ, 0x1, R75 ;  /* 0x00000001ff077819 */ /* 0x000fe2000001164b */
[----:B------:R-:W-:Y:S01]  /*0d80*/  IMAD.MOV.U32 R23, RZ, RZ, c[0x0][0x1b8] ;  /* 0x00006e00ff177624 */ /* 0x000fe200078e00ff */
[----:B------:R-:W-:Y:S01]  /*0d90*/  LOP3.LUT R20, R0, 0x7, RZ, 0xc0, !PT ;  /* 0x0000000700147812 */ /* 0x000fe200078ec0ff */
[----:B------:R-:W-:Y:S01]  /*0da0*/  IMAD.MOV.U32 R77, RZ, RZ, -0x800000 ;  /* 0xff800000ff4d7424 */ /* 0x000fe200078e00ff */
[----:B------:R-:W-:Y:S01]  /*0db0*/  LOP3.LUT R13, R8, 0x10, RZ, 0xc0, !PT ;  /* 0x00000010080d7812 */ /* 0x000fe200078ec0ff */
[----:B------:R-:W-:Y:S01]  /*0dc0*/  CS2R R56, SRZ ;  /* 0x0000000000387805 */ /* 0x000fe2000001ff00 */
[----:B------:R-:W-:Y:S01]  /*0dd0*/  LEA.HI R10, R74, R7, RZ, 0x1e ;  /* 0x000000074a0a7211 */ /* 0x000fe200078ff0ff */
[----:B------:R-:W-:Y:S01]  /*0de0*/  IMAD R7, R20, 0x110, RZ ;  /* 0x0000011014077824 */ /* 0x000fe200078e02ff */
[----:B------:R-:W-:Y:S01]  /*0df0*/  LOP3.LUT R12, R13, 0xe0, R0, 0xf8, !PT ;  /* 0x000000e00d0c7812 */ /* 0x000fe200078ef800 */
[----:B------:R-:W-:Y:S01]  /*0e00*/  CS2R R58, SRZ ;  /* 0x00000000003a7805 */ /* 0x000fe2000001ff00 */
[----:B------:R-:W-:Y:S01]  /*0e10*/  LOP3.LUT R4, R0, 0xc0, RZ, 0xc0, !PT ;  /* 0x000000c000047812 */ /* 0x000fe200078ec0ff */
[----:B------:R-:W-:Y:S01]  /*0e20*/  IMAD.IADD R10, R5, 0x1, R10 ;  /* 0x00000001050a7824 */ /* 0x000fe200078e020a */
[----:B------:R-:W-:Y:S01]  /*0e30*/  LOP3.LUT R19, R7, R12, RZ, 0x3c, !PT ;  /* 0x0000000c07137212 */ /* 0x000fe200078e3cff */
[----:B------:R-:W-:Y:S01]  /*0e40*/  IMAD R5, R2, c[0x0][0x1b0], RZ ;  /* 0x00006c0002057a24 */ /* 0x000fe200078e02ff */
[----:B------:R-:W-:Y:S01]  /*0e50*/  SHF.L.U32 R11, R76, 0x1, RZ ;  /* 0x000000014c0b7819 */ /* 0x000fe200000006ff */
[----:B------:R-:W-:Y:S01]  /*0e60*/  CS2R R28, SRZ ;  /* 0x00000000001c7805 */ /* 0x000fe2000001ff00 */
[----:B------:R-:W-:Y:S01]  /*0e70*/  SHF.R.U32.HI R4, RZ, 0x2, R4 ;  /* 0x00000002ff047819 */ /* 0x000fe20000011604 */
[C---:B------:R-:W-:Y:S01]  /*0e80*/  IMAD.SHL.U32 R15, R5.reuse, 0x2, RZ ;  /* 0x00000002050f7824 */ /* 0x040fe200078e00ff */
[C---:B------:R-:W-:Y:S01]  /*0e90*/  LOP3.LUT R7, R0.reuse, 0x3f, RZ, 0xc0, !PT ;  /* 0x0000003f00077812 */ /* 0x040fe200078ec0ff */
[----:B------:R-:W-:Y:S01]  /*0ea0*/  IMAD.HI R5, R5, 0x2, RZ ;  /* 0x0000000205057827 */ /* 0x000fe200078e02ff */
[----:B------:R-:W-:Y:S01]  /*0eb0*/  LOP3.LUT R11, R11, R4, RZ, 0x3c, !PT ;  /* 0x000000040b0b7212 */ /* 0x000fe200078e3cff */
[----:B------:R-:W-:Y:S01]  /*0ec0*/  CS2R R30, SRZ ;  /* 0x00000000001e7805 */ /* 0x000fe2000001ff00 */
[----:B------:R-:W-:Y:S01]  /*0ed0*/  LOP3.LUT R13, R0, 0xf, RZ, 0xc0, !PT ;  /* 0x0000000f000d7812 */ /* 0x000fe200078ec0ff */
[----:B------:R-:W-:Y:S01]  /*0ee0*/  IMAD R4, R2, c[0x0][0x1a0], RZ ;  /* 0x0000680002047a24 */ /* 0x000fe200078e02ff */
[----:B------:R-:W-:Y:S01]  /*0ef0*/  LOP3.LUT R17, R0, 0x10, RZ, 0xc0, !PT ;  /* 0x0000001000117812 */ /* 0x000fe200078ec0ff */
[----:B------:R-:W-:Y:S01]  /*0f00*/  IMAD R12, R7, c[0x0][0x1a8], RZ ;  /* 0x00006a00070c7a24 */ /* 0x000fe200078e02ff */
[----:B------:R-:W-:Y:S01]  /*0f10*/  MOV R80, 0xff800000 ;  /* 0xff80000000507802 */ /* 0x000fe20000000f00 */
[----:B------:R-:W-:Y:S01]  /*0f20*/  IMAD.SHL.U32 R7, R4, 0x2, RZ ;  /* 0x0000000204077824 */ /* 0x000fe200078e00ff */
[----:B------:R-:W-:Y:S01]  /*0f30*/  SHF.L.U32 R22, R17, 0x7, RZ ;  /* 0x0000000711167819 */ /* 0x000fe200000006ff */
[----:B------:R-:W-:Y:S01]  /*0f40*/  IMAD.SHL.U32 R14, R12, 0x2, RZ ;  /* 0x000000020c0e7824 */ /* 0x000fe200078e00ff */
[----:B------:R-:W-:Y:S01]  /*0f50*/  CS2R R32, SRZ ;  /* 0x0000000000207805 */ /* 0x000fe2000001ff00 */
[----:B------:R-:W-:Y:S01]  /*0f60*/  IMAD R16, R13, c[0x0][0x1b4], RZ ;  /* 0x00006d000d107a24 */ /* 0x000fe200078e02ff */
[----:B------:R-:W-:Y:S01]  /*0f70*/  CS2R R34, SRZ ;  /* 0x0000000000227805 */ /* 0x000fe2000001ff00 */
[----:B------:R-:W-:Y:S01]  /*0f80*/  IMAD.HI R4, R4, 0x2, RZ ;  /* 0x0000000204047827 */ /* 0x000fe200078e02ff */
[----:B------:R-:W-:Y:S01]  /*0f90*/  IADD3 R88, P0, P1, R14, c[0x0][0x168], R7 ;  /* 0x00005a000e587a10 */ /* 0x000fe2000791e007 */
[----:B------:R-:W-:Y:S01]  /*0fa0*/  CS2R R36, SRZ ;  /* 0x0000000000247805 */ /* 0x000fe2000001ff00 */
[--C-:B------:R-:W-:Y:S01]  /*0fb0*/  SHF.R.S32.HI R14, RZ, 0x2, R0.reuse ;  /* 0x00000002ff0e7819 */ /* 0x100fe20000011400 */
[----:B------:R-:W-:Y:S01]  /*0fc0*/  IMAD.HI R13, R12, 0x2, RZ ;  /* 0x000000020c0d7827 */ /* 0x000fe200078e02ff */
[----:B------:R-:W-:Y:S01]  /*0fd0*/  SHF.R.U32.HI R7, RZ, 0x6, R0 ;  /* 0x00000006ff077819 */ /* 0x000fe20000011600 */
[----:B------:R-:W-:Y:S01]  /*0fe0*/  CS2R R38, SRZ ;  /* 0x0000000000267805 */ /* 0x000fe2000001ff00 */
[----:B------:R-:W-:Y:S01]  /*0ff0*/  SGXT R14, R14, 0x1 ;  /* 0x000000010e0e781a */ /* 0x000fe20000000200 */
[----:B------:R-:W-:Y:S01]  /*1000*/  IMAD.SHL.U32 R18, R16, 0x2, RZ ;  /* 0x0000000210127824 */ /* 0x000fe200078e00ff */
[----:B------:R-:W-:Y:S01]  /*1010*/  IADD3.X R21, R13, c[0x0][0x16c], R4, P0, P1 ;  /* 0x00005b000d157a10 */ /* 0x000fe200007e2404 */
[----:B------:R-:W-:Y:S01]  /*1020*/  IMAD.IADD R12, R22, 0x1, R19 ;  /* 0x00000001160c7824 */ /* 0x000fe200078e0213 */
[----:B------:R-:W-:Y:S01]  /*1030*/  SHF.R.U32.HI R4, RZ, 0x4, R0 ;  /* 0x00000004ff047819 */ /* 0x000fe20000011600 */
[----:B------:R-:W-:Y:S01]  /*1040*/  IMAD.HI R16, R16, 0x2, RZ ;  /* 0x0000000210107827 */ /* 0x000fe200078e02ff */
[----:B------:R-:W-:Y:S01]  /*1050*/  LOP3.LUT R13, R9, 0x90, R14, 0xf8, !PT ;  /* 0x00000090090d7812 */ /* 0x000fe200078ef80e */
[----:B------:R-:W-:Y:S01]  /*1060*/  CS2R R40, SRZ ;  /* 0x0000000000287805 */ /* 0x000fe2000001ff00 */
[----:B------:R-:W-:Y:S01]  /*1070*/  SGXT.U32 R4, R4, 0x4 ;  /* 0x000000040404781a */ /* 0x000fe20000000000 */
[----:B------:R-:W-:Y:S01]  /*1080*/  CS2R R42, SRZ ;  /* 0x00000000002a7805 */ /* 0x000fe2000001ff00 */
[----:B------:R-:W-:Y:S01]  /*1090*/  SGXT.U32 R7, R7, 0x2 ;  /* 0x000000020707781a */ /* 0x000fe20000000000 */
[----:B------:R-:W-:Y:S01]  /*10a0*/  CS2R R44, SRZ ;  /* 0x00000000002c7805 */ /* 0x000fe2000001ff00 */
[----:B------:R-:W-:Y:S01]  /*10b0*/  IADD3 R82, P2, P3, R18, c[0x0][0x170], R15 ;  /* 0x00005c0012527a10 */ /* 0x000fe20007b5e00f */
[----:B------:R-:W-:Y:S01]  /*10c0*/  IMAD R14, R4, c[0x0][0x1b8], RZ ;  /* 0x00006e00040e7a24 */ /* 0x000fe200078e02ff */
[----:B------:R-:W-:Y:S01]  /*10d0*/  LEA.HI R4, R0, 0x30, RZ, 0x1c ;  /* 0x0000003000047811 */ /* 0x000fe200078fe0ff */
[----:B------:R-:W-:Y:S01]  /*10e0*/  IMAD R18, R17, -0x70, R22 ;  /* 0xffffff9011127824 */ /* 0x000fe200078e0216 */
[----:B------:R-:W-:Y:S01]  /*10f0*/  MOV R22, c[0x0][0x1a4] ;  /* 0x0000690000167a02 */ /* 0x000fe20000000f00 */
[----:B------:R-:W-:Y:S01]  /*1100*/  IMAD R15, R23, 0x10, R14 ;  /* 0x00000010170f7824 */ /* 0x000fe200078e020e */
[----:B------:R-:W-:Y:S01]  /*1110*/  IADD3.X R19, R16, c[0x0][0x174], R5, P2, P3 ;  /* 0x00005d0010137a10 */ /* 0x000fe200017e6405 */
[----:B------:R-:W-:Y:S01]  /*1120*/  IMAD R7, R7, c[0x0][0x1a4], RZ ;  /* 0x0000690007077a24 */ /* 0x000fe200078e02ff */
[-C--:B------:R-:W-:Y:S01]  /*1130*/  LEA R86, P0, R14, R82.reuse, 0x1 ;  /* 0x000000520e567211 */ /* 0x080fe200078008ff */
[----:B------:R-:W-:Y:S01]  /*1140*/  IMAD R17, R4, c[0x0][0x1b8], RZ ;  /* 0x00006e0004117a24 */ /* 0x000fe200078e02ff */
[----:B------:R-:W-:Y:S01]  /*1150*/  LEA R84, P1, R15, R82, 0x1 ;  /* 0x000000520f547211 */ /* 0x000fe200078208ff */
[----:B------:R-:W-:Y:S01]  /*1160*/  IMAD R5, R22, 0x4, R7 ;  /* 0x0000000416057824 */ /* 0x000fe200078e0207 */
[-C--:B------:R-:W-:Y:S01]  /*1170*/  LEA.HI.X.SX32 R87, R14, R19.reuse, 0x1, P0 ;  /* 0x000000130e577211 */ /* 0x080fe200000f0eff */
[----:B------:R-:W-:Y:S01]  /*1180*/  IMAD R16, R23, 0x10, R15 ;  /* 0x0000001017107824 */ /* 0x000fe200078e020f */
[----:B------:R-:W-:Y:S01]  /*1190*/  LEA.HI.X.SX32 R85, R15, R19, 0x1, P1 ;  /* 0x000000130f557211 */ /* 0x000fe200008f0eff */
[----:B------:R-:W-:Y:S01]  /*11a0*/  IMAD R4, R22, 0x4, R5 ;  /* 0x0000000416047824 */ /* 0x000fe200078e0205 */
[----:B------:R-:W-:Y:S01]  /*11b0*/  LEA R92, P1, R5, R88, 0x1 ;  /* 0x00000058055c7211 */ /* 0x000fe200078208ff */
[----:B------:R-:W-:Y:S01]  /*11c0*/  IMAD R15, R20, 0x90, RZ ;  /* 0x00000090140f7824 */ /* 0x000fe200078e02ff */
[-C--:B------:R-:W-:Y:S01]  /*11d0*/  LEA R78, P3, R17, R82.reuse, 0x1 ;  /* 0x00000052114e7211 */ /* 0x080fe200078608ff */
[----:B------:R-:W-:Y:S01]  /*11e0*/  IMAD R14, R22, 0x4, R4 ;  /* 0x00000004160e7824 */ /* 0x000fe200078e0204 */
[----:B------:R-:W-:Y:S01]  /*11f0*/  LEA.HI.X.SX32 R93, R5, R21, 0x1, P1 ;  /* 0x00000015055d7211 */ /* 0x000fe200008f0eff */
[----:B------:R-:W-:Y:S01]  /*1200*/  CS2R R46, SRZ ;  /* 0x00000000002e7805 */ /* 0x000fe2000001ff00 */
[----:B------:R-:W-:Y:S01]  /*1210*/  SHF.R.S32.HI R5, RZ, 0x6, R0 ;  /* 0x00000006ff057819 */ /* 0x000fe20000011400 */
[----:B------:R-:W-:Y:S01]  /*1220*/  CS2R R48, SRZ ;  /* 0x0000000000307805 */ /* 0x000fe2000001ff00 */
[C---:B------:R-:W-:Y:S01]  /*1230*/  LEA R82, P2, R16.reuse, R82, 0x1 ;  /* 0x0000005210527211 */ /* 0x040fe200078408ff */
[----:B------:R-:W-:Y:S01]  /*1240*/  CS2R R50, SRZ ;  /* 0x0000000000327805 */ /* 0x000fe2000001ff00 */
[----:B------:R-:W-:Y:S01]  /*1250*/  SGXT R5, R5, 0x1 ;  /* 0x000000010505781a */ /* 0x000fe20000000200 */
[----:B------:R-:W-:Y:S01]  /*1260*/  CS2R R52, SRZ ;  /* 0x0000000000347805 */ /* 0x000fe2000001ff00 */
[-C--:B------:R-:W-:Y:S01]  /*1270*/  LEA.HI.X.SX32 R83, R16, R19.reuse, 0x1, P2 ;  /* 0x0000001310537211 */ /* 0x080fe200010f0eff */
[----:B------:R-:W-:Y:S01]  /*1280*/  CS2R R54, SRZ ;  /* 0x0000000000367805 */ /* 0x000fe2000001ff00 */
[----:B------:R-:W-:Y:S01]  /*1290*/  LEA.HI.X.SX32 R79, R17, R19, 0x1, P3 ;  /* 0x00000013114f7211 */ /* 0x000fe200018f0eff */
[----:B------:R-:W-:Y:S01]  /*12a0*/  IMAD.MOV.U32 R19, RZ, RZ, 0x3f800000 ;  /* 0x3f800000ff137424 */ /* 0x000fe200078e00ff */
[-C--:B------:R-:W-:Y:S01]  /*12b0*/  LEA R94, P0, R7, R88.reuse, 0x1 ;  /* 0x00000058075e7211 */ /* 0x080fe200078008ff */
[----:B------:R-:W-:Y:S01]  /*12c0*/  UMOV UR4, URZ ;  /* 0x0000003f00047c82 */ /* 0x000fe20008000000 */
[----:B------:R-:W-:Y:S01]  /*12d0*/  LEA R90, P2, R4, R88, 0x1 ;  /* 0x00000058045a7211 */ /* 0x000fe200078408ff */
[----:B------:R-:W-:Y:S01]  /*12e0*/  UMOV UR5, URZ ;  /* 0x0000003f00057c82 */ /* 0x000fe20008000000 */
[----:B------:R-:W-:-:S02]  /*12f0*/  LOP3.LUT R13, R13, 0x10, R8, 0x78, !PT ;  /* 0x000000100d0d7812 */ /* 0x000fc400078e7808 */
[----:B------:R-:W-:Y:S02]  /*1300*/  LEA R88, P3, R14, R88, 0x1 ;  /* 0x000000580e587211 */ /* 0x000fe400078608ff */
[----:B------:R-:W-:Y:S02]  /*1310*/  LOP3.LUT R5, R5, 0x90, RZ, 0xc0, !PT ;  /* 0x0000009005057812 */ /* 0x000fe400078ec0ff */
[--C-:B------:R-:W-:Y:S02]  /*1320*/  LOP3.LUT R15, R15, 0x30, R8.reuse, 0x78, !PT ;  /* 0x000000300f0f7812 */ /* 0x100fe400078e7808 */
[----:B------:R-:W-:Y:S02]  /*1330*/  IADD3 R13, R13, R18, RZ ;  /* 0x000000120d0d7210 */ /* 0x000fe40007ffe0ff */
[-C--:B------:R-:W-:Y:S02]  /*1340*/  LEA.HI.X.SX32 R95, R7, R21.reuse, 0x1, P0 ;  /* 0x00000015075f7211 */ /* 0x080fe400000f0eff */
[-C--:B------:R-:W-:Y:S01]  /*1350*/  LEA.HI.X.SX32 R91, R4, R21.reuse, 0x1, P2 ;  /* 0x00000015045b7211 */ /* 0x080fe200010f0eff */
[----:B------:R-:W-:Y:S01]  /*1360*/  IMAD.MOV.U32 R4, RZ, RZ, RZ ;  /* 0x000000ffff047224 */ /* 0x000fe200078e00ff */
[----:B------:R-:W-:Y:S01]  /*1370*/  LEA.HI.X.SX32 R89, R14, R21, 0x1, P3 ;  /* 0x000000150e597211 */ /* 0x000fe200018f0eff */
[----:B------:R-:W-:Y:S01]  /*1380*/  IMAD.MOV.U32 R14, RZ, RZ, RZ ;  /* 0x000000ffff0e7224 */ /* 0x000fe200078e00ff */
[----:B------:R-:W-:-:S02]  /*1390*/  LOP3.LUT R16, R5, 0x17e, R8, 0x78, !PT ;  /* 0x0000017e05107812 */ /* 0x000fc400078e7808 */
[----:B------:R-:W-:Y:S02]  /*13a0*/  MOV R7, 0x3f800000 ;  /* 0x3f80000000077802 */ /* 0x000fe40000000f00 */
[----:B------:R-:W-:Y:S02]  /*13b0*/  IADD3 R17, R10, 0x8, RZ ;  /* 0x000000080a117810 */ /* 0x000fe40007ffe0ff */
[----:B------:R-:W-:Y:S02]  /*13c0*/  LOP3.LUT R18, R11, 0x40, RZ, 0x3c, !PT ;  /* 0x000000400b127812 */ /* 0x000fe400078e3cff */
[----:B------:R-:W-:Y:S02]  /*13d0*/  LOP3.LUT R5, R15, 0x40, RZ, 0x3c, !PT ;  /* 0x000000400f057812 */ /* 0x000fe400078e3cff */
.L_x_1:
[----:B------:R-:W-:-:S04]  /*13e0*/  IMAD.WIDE R24, R14, 0x2, R94 ;  /* 0x000000020e187825 */ /* 0x000fc800078e025e */
[C---:B------:R-:W-:Y:S01]  /*13f0*/  IMAD.WIDE R64, R14.reuse, 0x2, R90 ;  /* 0x000000020e407825 */ /* 0x040fe200078e025a */
[----:B------:R-:W2:Y:S03]  /*1400*/  LDG.E.U16 R70, [R24.64] ;  /* 0x0000000618467981 */ /* 0x000ea6000c1e1500 */
[C---:B------:R-:W-:Y:S01]  /*1410*/  IMAD.WIDE R26, R14.reuse, 0x2, R92 ;  /* 0x000000020e1a7825 */ /* 0x040fe200078e025c */
[----:B------:R-:W3:Y:S03]  /*1420*/  LDG.E.U16 R96, [R64.64] ;  /* 0x0000000640607981 */ /* 0x000ee6000c1e1500 */
[----:B------:R-:W-:Y:S01]  /*1430*/  IMAD.WIDE R68, R14, 0x2, R88 ;  /* 0x000000020e447825 */ /* 0x000fe200078e0258 */
[----:B------:R-:W4:Y:S04]  /*1440*/  LDG.E.U16 R71, [R26.64] ;  /* 0x000000061a477981 */ /* 0x000f28000c1e1500 */
[----:B------:R-:W5:Y:S04]  /*1450*/  LDG.E.U16 R81, [R68.64] ;  /* 0x0000000644517981 */ /* 0x000f68000c1e1500 */
[----:B------:R-:W-:Y:S06]  /*1460*/  BAR.SYNC.DEFER_BLOCKING 0x0 ;  /* 0x0000000000007b1d */ /* 0x000fec0000010000 */
[----:B--2---:R-:W-:Y:S04]  /*1470*/  STS.U16 [R11+0x4000], R70 ;  /* 0x004000460b007388 */ /* 0x004fe80000000400 */
[----:B---3--:R-:W-:Y:S04]  /*1480*/  STS.U16 [R11+0x4400], R96 ;  /* 0x004400600b007388 */ /* 0x008fe80000000400 */
[----:B----4-:R-:W-:Y:S04]  /*1490*/  STS.U16 [R18+0x4200], R71 ;  /* 0x0042004712007388 */ /* 0x010fe80000000400 */
[----:B-----5:R-:W-:Y:S04]  /*14a0*/  STS.U16 [R18+0x4600], R81 ;  /* 0x0046005112007388 */ /* 0x020fe80000000400 */
[----:B------:R-:W-:Y:S06]  /*14b0*/  BAR.SYNC.DEFER_BLOCKING 0x0 ;  /* 0x0000000000007b1d */ /* 0x000fec0000010000 */
[----:B------:R-:W-:Y:S04]  /*14c0*/  LDSM.16.MT88.4 R20, [R12] ;  /* 0x000000000c14783b */ /* 0x000fe80000004200 */
[----:B------:R-:W0:Y:S04]  /*14d0*/  LDSM.16.M88.4 R60, [R15+0x4000] ;  /* 0x004000000f3c783b */ /* 0x000e280000000200 */
[----:B------:R-:W1:Y:S04]  /*14e0*/  LDSM.16.MT88.4 R64, [R12+0x1000] ;  /* 0x001000000c40783b */ /* 0x000e680000004200 */
[----:B------:R-:W-:Y:S01]  /*14f0*/  LDSM.16.MT88.4 R68, [R12+0x2000] ;  /* 0x002000000c44783b */ /* 0x000fe20000004200 */
[----:B0-----:R-:W-:Y:S11]  /*1500*/  HMMA.16816.F32.BF16 R24, R20, R60, RZ ;  /* 0x0000003c1418723c */ /* 0x001ff600000418ff */
[----:B------:R-:W-:Y:S11]  /*1510*/  @!UPT UIADD3 URZ, URZ, URZ, URZ ;  /* 0x0000003f3f3ff290 */ /* 0x000ff6000fffe03f */
[----:B------:R-:W-:Y:S02]  /*1520*/  @!UPT UIADD3 URZ, URZ, URZ, URZ ;  /* 0x0000003f3f3ff290 */ /* 0x000fe4000fffe03f */
[----:B-1----:R-:W-:Y:S01]  /*1530*/  HMMA.16816.F32.BF16 R60, R64, R62, R24 ;  /* 0x0000003e403c723c */ /* 0x002fe20000041818 */
[----:B------:R-:W0:Y:S07]  /*1540*/  LDSM.16.M88.4 R24, [R15+0x4400] ;  /* 0x004400000f18783b */ /* 0x000e2e0000000200 */
[----:B0-----:R-:W-:Y:S11]  /*1550*/  HMMA.16816.F32.BF16 R20, R20, R24, RZ ;  /* 0x000000181414723c */ /* 0x001ff600000418ff */
[----:B------:R-:W-:Y:S11]  /*1560*/  @!UPT UIADD3 URZ, URZ, URZ, URZ ;  /* 0x0000003f3f3ff290 */ /* 0x000ff6000fffe03f */
[----:B------:R-:W-:Y:S02]  /*1570*/  @!UPT UIADD3 URZ, URZ, URZ, URZ ;  /* 0x0000003f3f3ff290 */ /* 0x000fe4000fffe03f */
[----:B------:R-:W-:Y:S01]  /*1580*/  HMMA.16816.F32.BF16 R64, R64, R26, R20 ;  /* 0x0000001a4040723c */ /* 0x000fe20000041814 */
[----:B------:R-:W0:Y:S04]  /*1590*/  LDSM.16.M88.4 R20, [R5+0x4000] ;  /* 0x004000000514783b */ /* 0x000e280000000200 */
[----:B------:R-:W1:Y:S03]  /*15a0*/  LDSM.16.M88.4 R24, [R5+0x4400] ;  /* 0x004400000518783b */ /* 0x000e660000000200 */
[C---:B0-----:R-:W-:Y:S11]  /*15b0*/  HMMA.16816.F32.BF16 R60, R68.reuse, R20, R60 ;  /* 0x00000014443c723c */ /* 0x041ff6000004183c */
[----:B------:R-:W-:Y:S05]  /*15c0*/  @!UPT UIADD3 URZ, URZ, URZ, URZ ;  /* 0x0000003f3f3ff290 */ /* 0x000fea000fffe03f */
[----:B-1----:R-:W-:Y:S01]  /*15d0*/  HMMA.16816.F32.BF16 R64, R68, R24, R64 ;  /* 0x000000184440723c */ /* 0x002fe20000041840 */
[----:B------:R-:W0:Y:S07]  /*15e0*/  LDSM.16.MT88.4 R68, [R12+0x3000] ;  /* 0x003000000c44783b */ /* 0x000e2e0000004200 */
[----:B0-----:R-:W-:Y:S07]  /*15f0*/  HMMA.16816.F32.BF16 R60, R68, R22, R60 ;  /* 0x00000016443c723c */ /* 0x001fee000004183c */
[----:B------:R-:W-:-:S06]  /*1600*/  IMAD.WIDE R22, R4, 0x2, R86 ;  /* 0x0000000204167825 */ /* 0x000fcc00078e0256 */
[----:B------:R-:W2:Y:S03]  /*1610*/  LDG.E.U16 R23, [R22.64] ;  /* 0x0000000616177981 */ /* 0x000ea6000c1e1500 */
[----:B------:R-:W-:Y:S01]  /*1620*/  HMMA.16816.F32.BF16 R64, R68, R26, R64 ;  /* 0x0000001a4440723c */ /* 0x000fe20000041840 */
[----:B------:R-:W-:-:S04]  /*1630*/  IMAD.WIDE R20, R4, 0x2, R84 ;  /* 0x0000000204147825 */ /* 0x000fc800078e0254 */
[C---:B------:R-:W-:Y:S02]  /*1640*/  IMAD.WIDE R24, R4.reuse, 0x2, R82 ;  /* 0x0000000204187825 */ /* 0x040fe400078e0252 */
[----:B------:R0:W3:Y:S02]  /*1650*/  LDG.E.U16 R21, [R20.64] ;  /* 0x0000000614157981 */ /* 0x0000e4000c1e1500 */
[----:B------:R-:W-:Y:S02]  /*1660*/  IMAD.WIDE R26, R4, 0x2, R78 ;  /* 0x00000002041a7825 */ /* 0x000fe400078e024e */
[----:B------:R1:W4:Y:S04]  /*1670*/  LDG.E.U16 R25, [R24.64] ;  /* 0x0000000618197981 */ /* 0x000328000c1e1500 */
[----:B------:R5:W3:Y:S04]  /*1680*/  LDG.E.U16 R27, [R26.64] ;  /* 0x000000061a1b7981 */ /* 0x000ae8000c1e1500 */
[----:B------:R-:W-:Y:S01]  /*1690*/  BAR.SYNC.DEFER_BLOCKING 0x0 ;  /* 0x0000000000007b1d */ /* 0x000fe20000010000 */
[----:B------:R-:W-:-:S04]  /*16a0*/  LEA R68, P0, R72, UR4, 0x1 ;  /* 0x0000000448447c11 */ /* 0x000fc8000f8008ff */
[C---:B------:R-:W-:Y:S01]  /*16b0*/  IADD3 R69, P1, R68.reuse, 0x8, RZ ;  /* 0x0000000844457810 */ /* 0x040fe20007f3e0ff */
[----:B------:R-:W-:Y:S01]  /*16c0*/  IMAD.X R70, RZ, RZ, UR5, P0 ;  /* 0x00000005ff467e24 */ /* 0x000fe200080e06ff */
[CC--:B------:R-:W-:Y:S02]  /*16d0*/  ISETP.GT.U32.AND P0, PT, R68.reuse, R10.reuse, PT ;  /* 0x0000000a4400720c */ /* 0x0c0fe40003f04070 */
[-C--:B------:R-:W-:Y:S01]  /*16e0*/  ISETP.GE.U32.AND P4, PT, R68, R10.reuse, PT ;  /* 0x0000000a4400720c */ /* 0x080fe20003f86070 */
[----:B0-----:R-:W-:Y:S01]  /*16f0*/  IMAD.X R20, RZ, RZ, R70, P1 ;  /* 0x000000ffff147224 */ /* 0x001fe200008e0646 */
[----:B------:R-:W-:Y:S01]  /*1700*/  ISETP.GT.U32.AND P3, PT, R69, R10, PT ;  /* 0x0000000a4500720c */ /* 0x000fe20003f64070 */
[----:B------:R-:W-:Y:S01]  /*1710*/  FMUL R60, R60, c[0x0][0x188] ;  /* 0x000062003c3c7a20 */ /* 0x000fe20000400000 */
[----:B-1----:R-:W-:Y:S01]  /*1720*/  IADD3 R24, P5, R68, 0x9, RZ ;  /* 0x0000000944187810 */ /* 0x002fe20007fbe0ff */
[----:B------:R-:W-:Y:S01]  /*1730*/  FMUL R61, R61, c[0x0][0x188] ;  /* 0x000062003d3d7a20 */ /* 0x000fe20000400000 */
[----:B------:R-:W-:-:S02]  /*1740*/  ISETP.GT.U32.AND.EX P0, PT, R70, RZ, PT, P0 ;  /* 0x000000ff4600720c */ /* 0x000fc40003f04100 */
[----:B------:R-:W-:Y:S01]  /*1750*/  ISETP.GE.U32.AND.EX P4, PT, R70, RZ, PT, P4 ;  /* 0x000000ff4600720c */ /* 0x000fe20003f86140 */
[----:B------:R-:W-:Y:S01]  /*1760*/  FMUL R64, R64, c[0x0][0x188] ;  /* 0x0000620040407a20 */ /* 0x000fe20000400000 */
[----:B------:R-:W-:Y:S02]  /*1770*/  ISETP.GT.U32.AND.EX P3, PT, R20, RZ, PT, P3 ;  /* 0x000000ff1400720c */ /* 0x000fe40003f64130 */
[----:B------:R-:W-:Y:S02]  /*1780*/  ISETP.GT.U32.AND P6, PT, R24, R10, PT ;  /* 0x0000000a1800720c */ /* 0x000fe40003fc4070 */
[----:B-----5:R-:W-:Y:S02]  /*1790*/  IADD3.X R26, RZ, R70, RZ, P5, !PT ;  /* 0x00000046ff1a7210 */ /* 0x020fe40002ffe4ff */
[----:B------:R-:W-:Y:S01]  /*17a0*/  FSEL R61, R61, -INF , !P4 ;  /* 0xff8000003d3d7808 */ /* 0x000fe20006000000 */
[----:B------:R-:W-:Y:S01]  /*17b0*/  FMUL R65, R65, c[0x0][0x188] ;  /* 0x0000620041417a20 */ /* 0x000fe20000400000 */
[----:B------:R-:W-:-:S02]  /*17c0*/  ISETP.GT.U32.AND P2, PT, R68, R17, PT ;  /* 0x000000114400720c */ /* 0x000fc40003f44070 */
[----:B------:R-:W-:Y:S01]  /*17d0*/  ISETP.GE.U32.AND P1, PT, R68, R17, PT ;  /* 0x000000114400720c */ /* 0x000fe20003f26070 */
[----:B------:R-:W-:Y:S01]  /*17e0*/  FMUL R62, R62, c[0x0][0x188] ;  /* 0x000062003e3e7a20 */ /* 0x000fe20000400000 */
[----:B------:R-:W-:Y:S01]  /*17f0*/  ISETP.GT.U32.AND.EX P4, PT, R26, RZ, PT, P6 ;  /* 0x000000ff1a00720c */ /* 0x000fe20003f84160 */
[----:B------:R-:W-:Y:S01]  /*1800*/  FMUL R63, R63, c[0x0][0x188] ;  /* 0x000062003f3f7a20 */ /* 0x000fe20000400000 */
[----:B------:R-:W-:Y:S02]  /*1810*/  FSEL R69, R64, -INF , !P3 ;  /* 0xff80000040457808 */ /* 0x000fe40005800000 */
[C---:B------:R-:W-:Y:S02]  /*1820*/  ISETP.GT.U32.AND.EX P2, PT, R70.reuse, RZ, PT, P2 ;  /* 0x000000ff4600720c */ /* 0x040fe40003f44120 */
[----:B------:R-:W-:Y:S01]  /*1830*/  ISETP.GE.U32.AND.EX P3, PT, R70, RZ, PT, P1 ;  /* 0x000000ff4600720c */ /* 0x000fe20003f66110 */
[----:B------:R-:W-:Y:S01]  /*1840*/  FMUL R66, R66, c[0x0][0x188] ;  /* 0x0000620042427a20 */ /* 0x000fe20000400000 */
[----:B------:R-:W-:-:S02]  /*1850*/  FSEL R65, R65, -INF , !P4 ;  /* 0xff80000041417808 */ /* 0x000fc40006000000 */
[----:B------:R-:W-:Y:S02]  /*1860*/  ISETP.GT.U32.AND P4, PT, R24, R17, PT ;  /* 0x000000111800720c */ /* 0x000fe40003f84070 */
[----:B------:R-:W-:Y:S02]  /*1870*/  FSEL R62, R62, -INF , !P2 ;  /* 0xff8000003e3e7808 */ /* 0x000fe40005000000 */
[----:B------:R-:W-:Y:S01]  /*1880*/  FSEL R63, R63, -INF , !P3 ;  /* 0xff8000003f3f7808 */ /* 0x000fe20005800000 */
[----:B------:R-:W-:Y:S01]  /*1890*/  FMUL R24, R67, c[0x0][0x188] ;  /* 0x0000620043187a20 */ /* 0x000fe20000400000 */
[----:B------:R-:W-:Y:S02]  /*18a0*/  ISETP.GT.U32.AND.EX P1, PT, R26, RZ, PT, P4 ;  /* 0x000000ff1a00720c */ /* 0x000fe40003f24140 */
[----:B------:R-:W-:Y:S02]  /*18b0*/  FMNMX R67, R62, R63, !PT ;  /* 0x0000003f3e437209 */ /* 0x000fe40007800000 */
[----:B------:R-:W-:Y:S01]  /*18c0*/  FSEL R24, R24, -INF , !P1 ;  /* 0xff80000018187808 */ /* 0x000fe20004800000 */
[----:B--2---:R0:W-:Y:S02]  /*18d0*/  STS.U16 [R16+0x4000], R23 ;  /* 0x0040001710007388 */ /* 0x0041e40000000400 */
[----:B0-----:R-:W-:-:S04]  /*18e0*/  FSEL R23, R60, -INF , !P0 ;  /* 0xff8000003c177808 */ /* 0x001fc80004000000 */
[----:B------:R-:W-:-:S04]  /*18f0*/  FMNMX R20, R23, R61, !PT ;  /* 0x0000003d17147209 */ /* 0x000fc80007800000 */
[----:B------:R-:W-:-:S04]  /*1900*/  FMNMX R20, R69, R20, !PT ;  /* 0x0000001445147209 */ /* 0x000fc80007800000 */
[----:B------:R-:W-:Y:S02]  /*1910*/  FMNMX R22, R65, R20, !PT ;  /* 0x0000001441167209 */ /* 0x000fe40007800000 */
[----:B------:R-:W-:-:S03]  /*1920*/  FSEL R20, R66, -INF , !P0 ;  /* 0xff80000042147808 */ /* 0x000fc60004000000 */
[----:B------:R-:W0:Y:S01]  /*1930*/  SHFL.BFLY PT, R71, R22, 0x2, 0x1f ;  /* 0x0c401f0016477f89 */ /* 0x000e2200000e0000 */
[----:B------:R-:W-:-:S04]  /*1940*/  FMNMX R67, R20, R67, !PT ;  /* 0x0000004314437209 */ /* 0x000fc80007800000 */
[----:B------:R-:W-:-:S05]  /*1950*/  FMNMX R67, R24, R67, !PT ;  /* 0x0000004318437209 */ /* 0x000fca0007800000 */
[----:B------:R-:W1:Y:S01]  /*1960*/  SHFL.BFLY PT, R26, R67, 0x2, 0x1f ;  /* 0x0c401f00431a7f89 */ /* 0x000e6200000e0000 */
[----:B0-----:R-:W-:-:S05]  /*1970*/  FMNMX R71, R22, R71, !PT ;  /* 0x0000004716477209 */ /* 0x001fca0007800000 */
[----:B------:R-:W0:Y:S01]  /*1980*/  SHFL.BFLY PT, R22, R71, 0x1, 0x1f ;  /* 0x0c201f0047167f89 */ /* 0x000e2200000e0000 */
[----:B-1----:R-:W-:-:S05]  /*1990*/  FMNMX R26, R67, R26, !PT ;  /* 0x0000001a431a7209 */ /* 0x002fca0007800000 */
[----:B------:R-:W1:Y:S04]  /*19a0*/  SHFL.BFLY PT, R81, R26, 0x1, 0x1f ;  /* 0x0c201f001a517f89 */ /* 0x000e6800000e0000 */
[----:B---3--:R-:W-:Y:S04]  /*19b0*/  STS.U16 [R16+0x4200], R21 ;  /* 0x0042001510007388 */ /* 0x008fe80000000400 */
[----:B----4-:R2:W-:Y:S04]  /*19c0*/  STS.U16 [R16+0x4400], R25 ;  /* 0x0044001910007388 */ /* 0x0105e80000000400 */
[----:B------:R3:W-:Y:S01]  /*19d0*/  STS.U16 [R16+0x4600], R27 ;  /* 0x0046001b10007388 */ /* 0x0007e20000000400 */
[----:B0-----:R-:W-:-:S04]  /*19e0*/  FMNMX R22, R71, R22, !PT ;  /* 0x0000001647167209 */ /* 0x001fc80007800000 */
[----:B------:R-:W-:-:S05]  /*19f0*/  FMNMX R64, R22, R77, !PT ;  /* 0x0000004d16407209 */ /* 0x000fca0007800000 */
[--C-:B------:R-:W-:Y:S01]  /*1a00*/  FADD R22, R65, -R64.reuse ;  /* 0x8000004041167221 */ /* 0x100fe20000000000 */
[----:B-1----:R-:W-:Y:S01]  /*1a10*/  FMNMX R65, R26, R81, !PT ;  /* 0x000000511a417209 */ /* 0x002fe20007800000 */
[----:B------:R-:W-:-:S03]  /*1a20*/  FADD R23, R23, -R64 ;  /* 0x8000004017177221 */ /* 0x000fc60000000000 */
[----:B------:R-:W-:Y:S01]  /*1a30*/  FMNMX R65, R65, R80, !PT ;  /* 0x0000005041417209 */ /* 0x000fe20007800000 */
[----:B------:R-:W-:Y:S02]  /*1a40*/  FADD R26, -R64, R77 ;  /* 0x0000004d401a7221 */ /* 0x000fe40000000100 */
[----:B------:R-:W-:Y:S02]  /*1a50*/  FMUL R23, R23, 1.4426950216293334961 ;  /* 0x3fb8aa3b17177820 */ /* 0x000fe40000400000 */
[----:B------:R-:W-:Y:S02]  /*1a60*/  FMUL R22, R22, 1.4426950216293334961 ;  /* 0x3fb8aa3b16167820 */ /* 0x000fe40000400000 */
[--C-:B------:R-:W-:Y:S02]  /*1a70*/  FADD R62, R62, -R65.reuse ;  /* 0x800000413e3e7221 */ /* 0x100fe40000000000 */
[----:B------:R-:W-:Y:S02]  /*1a80*/  FADD R20, R20, -R65 ;  /* 0x8000004114147221 */ /* 0x000fe40000000000 */
[----:B------:R-:W-:Y:S01]  /*1a90*/  FMUL R66, R26, 1.4426950216293334961 ;  /* 0x3fb8aa3b1a427820 */ /* 0x000fe20000400000 */
[----:B------:R-:W-:Y:S01]  /*1aa0*/  MUFU.EX2 R70, R23 ;  /* 0x0000001700467308 */ /* 0x000fe20000000800 */
[----:B------:R-:W-:-:S02]  /*1ab0*/  FMUL R26, R62, 1.4426950216293334961 ;  /* 0x3fb8aa3b3e1a7820 */ /* 0x000fc40000400000 */
[----:B------:R-:W-:-:S05]  /*1ac0*/  FMUL R62, R20, 1.4426950216293334961 ;  /* 0x3fb8aa3b143e7820 */ /* 0x000fca0000400000 */
[----:B------:R0:W-:Y:S01]  /*1ad0*/  MUFU.EX2 R60, R22 ;  /* 0x00000016003c7308 */ /* 0x0001e20000000800 */
[----:B------:R-:W-:Y:S01]  /*1ae0*/  BAR.SYNC.DEFER_BLOCKING 0x0 ;  /* 0x0000000000007b1d */ /* 0x000fe20000010000 */
[----:B------:R-:W-:Y:S02]  /*1af0*/  FADD R61, R61, -R64 ;  /* 0x800000403d3d7221 */ /* 0x000fe40000000000 */
[--C-:B------:R-:W-:Y:S02]  /*1b00*/  FADD R63, R63, -R65.reuse ;  /* 0x800000413f3f7221 */ /* 0x100fe40000000000 */
[----:B------:R-:W-:Y:S02]  /*1b10*/  FADD R67, -R65, R80 ;  /* 0x0000005041437221 */ /* 0x000fe40000000100 */
[----:B------:R-:W-:Y:S02]  /*1b20*/  FADD R69, R69, -R64 ;  /* 0x8000004045457221 */ /* 0x000fe40000000000 */
[----:B------:R-:W-:-:S02]  /*1b30*/  FADD R24, R24, -R65 ;  /* 0x8000004118187221 */ /* 0x000fc40000000000 */
[----:B------:R-:W-:Y:S02]  /*1b40*/  FMUL R61, R61, 1.4426950216293334961 ;  /* 0x3fb8aa3b3d3d7820 */ /* 0x000fe40000400000 */
[----:B------:R-:W-:Y:S01]  /*1b50*/  FMUL R63, R63, 1.4426950216293334961 ;  /* 0x3fb8aa3b3f3f7820 */ /* 0x000fe20000400000 */
[----:B0-----:R-:W0:Y:S01]  /*1b60*/  LDSM.16.M88.4 R20, [R13+0x4000] ;  /* 0x004000000d14783b */ /* 0x001e220000000200 */
[----:B------:R-:W-:Y:S02]  /*1b70*/  FMUL R68, R67, 1.4426950216293334961 ;  /* 0x3fb8aa3b43447820 */ /* 0x000fe40000400000 */
[----:B------:R-:W-:Y:S02]  /*1b80*/  FMUL R69, R69, 1.4426950216293334961 ;  /* 0x3fb8aa3b45457820 */ /* 0x000fe40000400000 */
[----:B------:R-:W-:Y:S01]  /*1b90*/  FMUL R67, R24, 1.4426950216293334961 ;  /* 0x3fb8aa3b18437820 */ /* 0x000fe20000400000 */
[----:B------:R-:W1:Y:S08]  /*1ba0*/  MUFU.EX2 R61, R61 ;  /* 0x0000003d003d7308 */ /* 0x000e700000000800 */
[----:B------:R-:W-:Y:S08]  /*1bb0*/  MUFU.EX2 R26, R26 ;  /* 0x0000001a001a7308 */ /* 0x000ff00000000800 */
[----:B------:R-:W4:Y:S08]  /*1bc0*/  MUFU.EX2 R63, R63 ;  /* 0x0000003f003f7308 */ /* 0x000f300000000800 */
[----:B------:R-:W-:Y:S08]  /*1bd0*/  MUFU.EX2 R69, R69 ;  /* 0x0000004500457308 */ /* 0x000ff00000000800 */
[----:B------:R-:W5:Y:S08]  /*1be0*/  MUFU.EX2 R66, R66 ;  /* 0x0000004200427308 */ /* 0x000f700000000800 */
[----:B------:R-:W-:Y:S08]  /*1bf0*/  MUFU.EX2 R62, R62 ;  /* 0x0000003e003e7308 */ /* 0x000ff00000000800 */
[----:B------:R-:W0:Y:S08]  /*1c00*/  MUFU.EX2 R68, R68 ;  /* 0x0000004400447308 */ /* 0x000e300000000800 */
[----:B------:R-:W3:Y:S01]  /*1c10*/  MUFU.EX2 R67, R67 ;  /* 0x0000004300437308 */ /* 0x000ee20000000800 */
[----:B-1----:R-:W-:Y:S01]  /*1c20*/  FADD R80, R70, R61 ;  /* 0x0000003d46507221 */ /* 0x002fe20000000000 */
[----:B------:R-:W-:Y:S01]  /*1c30*/  F2FP.BF16.PACK_AB R24, R61, R70 ;  /* 0x000000463d18723e */ /* 0x000fe200000010ff */
[----:B----4-:R-:W-:Y:S01]  /*1c40*/  FADD R61, R26, R63 ;  /* 0x0000003f1a3d7221 */ /* 0x010fe20000000000 */
[----:B--2---:R-:W-:Y:S01]  /*1c50*/  F2FP.BF16.PACK_AB R25, R63, R26 ;  /* 0x0000001a3f19723e */ /* 0x004fe200000010ff */
[----:B-----5:R-:W-:Y:S01]  /*1c60*/  FMUL R56, R66, R56 ;  /* 0x0000003842387220 */ /* 0x020fe20000400000 */
[----:B------:R-:W-:Y:S01]  /*1c70*/  F2FP.BF16.PACK_AB R26, R60, R69 ;  /* 0x000000453c1a723e */ /* 0x000fe200000010ff */
[----:B------:R-:W-:-:S02]  /*1c80*/  FMUL R57, R66, R57 ;  /* 0x0000003942397220 */ /* 0x000fc40000400000 */
[C---:B0-----:R-:W-:Y:S02]  /*1c90*/  FMUL R58, R68.reuse, R58 ;  /* 0x0000003a443a7220 */ /* 0x041fe40000400000 */
[----:B------:R-:W-:Y:S02]  /*1ca0*/  FMUL R59, R68, R59 ;  /* 0x0000003b443b7220 */ /* 0x000fe40000400000 */
[C---:B------:R-:W-:Y:S02]  /*1cb0*/  FMUL R28, R66.reuse, R28 ;  /* 0x0000001c421c7220 */ /* 0x040fe40000400000 */
[----:B------:R-:W-:Y:S01]  /*1cc0*/  FMUL R29, R66, R29 ;  /* 0x0000001d421d7220 */ /* 0x000fe20000400000 */
[----:B---3--:R-:W-:Y:S01]  /*1cd0*/  F2FP.BF16.PACK_AB R27, R67, R62 ;  /* 0x0000003e431b723e */ /* 0x008fe200000010ff */
[C---:B------:R-:W-:Y:S02]  /*1ce0*/  FMUL R30, R68.reuse, R30 ;  /* 0x0000001e441e7220 */ /* 0x040fe40000400000 */
[----:B------:R-:W-:-:S04]  /*1cf0*/  FMUL R31, R68, R31 ;  /* 0x0000001f441f7220 */ /* 0x000fc80000400000 */
[C---:B------:R-:W-:Y:S08]  /*1d00*/  HMMA.16816.F32.BF16 R56, R24.reuse, R20, R56 ;  /* 0x000000141838723c */ /* 0x040ff00000041838 */
[----:B------:R-:W-:Y:S01]  /*1d10*/  HMMA.16816.F32.BF16 R28, R24, R22, R28 ;  /* 0x00000016181c723c */ /* 0x000fe2000004181c */
[----:B------:R-:W0:Y:S01]  /*1d20*/  LDSM.16.M88.4 R20, [R13+0x4200] ;  /* 0x004200000d14783b */ /* 0x000e220000000200 */
[----:B------:R-:W-:-:S02]  /*1d30*/  FMUL R32, R66, R32 ;  /* 0x0000002042207220 */ /* 0x000fc40000400000 */
[----:B------:R-:W-:Y:S02]  /*1d40*/  FMUL R33, R66, R33 ;  /* 0x0000002142217220 */ /* 0x000fe40000400000 */
[C---:B------:R-:W-:Y:S02]  /*1d50*/  FMUL R34, R68.reuse, R34 ;  /* 0x0000002244227220 */ /* 0x040fe40000400000 */
[----:B------:R-:W-:Y:S02]  /*1d60*/  FMUL R35, R68, R35 ;  /* 0x0000002344237220 */ /* 0x000fe40000400000 */
[C---:B------:R-:W-:Y:S02]  /*1d70*/  FMUL R36, R66.reuse, R36 ;  /* 0x0000002442247220 */ /* 0x040fe40000400000 */
[----:B------:R-:W-:Y:S02]  /*1d80*/  FMUL R37, R66, R37 ;  /* 0x0000002542257220 */ /* 0x000fe40000400000 */
[----:B------:R-:W-:-:S02]  /*1d90*/  FMUL R38, R68, R38 ;  /* 0x0000002644267220 */ /* 0x000fc40000400000 */
[----:B------:R-:W-:Y:S01]  /*1da0*/  FMUL R39, R68, R39 ;  /* 0x0000002744277220 */ /* 0x000fe20000400000 */
[C---:B0-----:R-:W-:Y:S08]  /*1db0*/  HMMA.16816.F32.BF16 R32, R24.reuse, R20, R32 ;  /* 0x000000141820723c */ /* 0x041ff00000041820 */
[----:B------:R-:W-:Y:S01]  /*1dc0*/  HMMA.16816.F32.BF16 R36, R24, R22, R36 ;  /* 0x000000161824723c */ /* 0x000fe20000041824 */
[----:B------:R-:W0:Y:S01]  /*1dd0*/  LDSM.16.M88.4 R20, [R13+0x4400] ;  /* 0x004400000d14783b */ /* 0x000e220000000200 */
[----:B------:R-:W-:-:S02]  /*1de0*/  FMUL R40, R66, R40 ;  /* 0x0000002842287220 */ /* 0x000fc40000400000 */
[----:B------:R-:W-:Y:S02]  /*1df0*/  FMUL R41, R66, R41 ;  /* 0x0000002942297220 */ /* 0x000fe40000400000 */
[C---:B------:R-:W-:Y:S02]  /*1e00*/  FMUL R42, R68.reuse, R42 ;  /* 0x0000002a442a7220 */ /* 0x040fe40000400000 */
[----:B------:R-:W-:Y:S02]  /*1e10*/  FMUL R43, R68, R43 ;  /* 0x0000002b442b7220 */ /* 0x000fe40000400000 */
[----:B------:R-:W-:Y:S02]  /*1e20*/  FADD R63, R69, R80 ;  /* 0x00000050453f7221 */ /* 0x000fe40000000000 */
[----:B------:R-:W-:Y:S02]  /*1e30*/  FADD R70, R62, R61 ;  /* 0x0000003d3e467221 */ /* 0x000fe40000000000 */
[----:B------:R-:W-:-:S02]  /*1e40*/  FMUL R44, R66, R44 ;  /* 0x0000002c422c7220 */ /* 0x000fc40000400000 */
[----:B------:R-:W-:Y:S02]  /*1e50*/  FMUL R45, R66, R45 ;  /* 0x0000002d422d7220 */ /* 0x000fe40000400000 */
[C---:B------:R-:W-:Y:S02]  /*1e60*/  FMUL R46, R68.reuse, R46 ;  /* 0x0000002e442e7220 */ /* 0x040fe40000400000 */
[----:B------:R-:W-:Y:S02]  /*1e70*/  FMUL R47, R68, R47 ;  /* 0x0000002f442f7220 */ /* 0x000fe40000400000 */
[----:B------:R-:W-:Y:S01]  /*1e80*/  FADD R70, R67, R70 ;  /* 0x0000004643467221 */ /* 0x000fe20000000000 */
[----:B0-----:R-:W-:Y:S07]  /*1e90*/  HMMA.16816.F32.BF16 R40, R24, R20, R40 ;  /* 0x000000141828723c */ /* 0x001fee0000041828 */
[----:B------:R-:W-:-:S02]  /*1ea0*/  FADD R20, R60, R63 ;  /* 0x0000003f3c147221 */ /* 0x000fc40000000000 */
[----:B------:R-:W-:Y:S01]  /*1eb0*/  LDSM.16.M88.4 R60, [R13+0x4600] ;  /* 0x004600000d3c783b */ /* 0x000fe20000000200 */
[----:B------:R-:W-:Y:S03]  /*1ec0*/  HMMA.16816.F32.BF16 R44, R24, R22, R44 ;  /* 0x00000016182c723c */ /* 0x000fe6000004182c */
[----:B------:R-:W0:Y:S04]  /*1ed0*/  SHFL.BFLY PT, R21, R20, 0x2, 0x1f ;  /* 0x0c401f0014157f89 */ /* 0x000e2800000e0000 */
[----:B------:R-:W1:Y:S01]  /*1ee0*/  SHFL.BFLY PT, R23, R70, 0x2, 0x1f ;  /* 0x0c401f0046177f89 */ /* 0x000e6200000e0000 */
[----:B------:R-:W-:Y:S01]  /*1ef0*/  UIADD3 UR4, UP0, UR4, 0x10, URZ ;  /* 0x0000001004047890 */ /* 0x000fe2000ff1e03f */
[----:B------:R-:W-:-:S02]  /*1f00*/  FMUL R48, R66, R48 ;  /* 0x0000003042307220 */ /* 0x000fc40000400000 */
[----:B------:R-:W-:Y:S02]  /*1f10*/  FMUL R49, R66, R49 ;  /* 0x0000003142317220 */ /* 0x000fe40000400000 */
[C---:B------:R-:W-:Y:S02]  /*1f20*/  FMUL R50, R68.reuse, R50 ;  /* 0x0000003244327220 */ /* 0x040fe40000400000 */
[----:B------:R-:W-:Y:S02]  /*1f30*/  FMUL R51, R68, R51 ;  /* 0x0000003344337220 */ /* 0x000fe40000400000 */
[C---:B------:R-:W-:Y:S02]  /*1f40*/  FMUL R52, R66.reuse, R52 ;  /* 0x0000003442347220 */ /* 0x040fe40000400000 */
[----:B------:R-:W-:Y:S02]  /*1f50*/  FMUL R53, R66, R53 ;  /* 0x0000003542357220 */ /* 0x000fe40000400000 */
[----:B------:R-:W-:-:S02]  /*1f60*/  FMUL R54, R68, R54 ;  /* 0x0000003644367220 */ /* 0x000fc40000400000 */
[----:B0-----:R-:W-:Y:S02]  /*1f70*/  FADD R21, R20, R21 ;  /* 0x0000001514157221 */ /* 0x001fe40000000000 */
[----:B-1----:R-:W-:-:S03]  /*1f80*/  FADD R23, R70, R23 ;  /* 0x0000001746177221 */ /* 0x002fc60000000000 */
[----:B------:R-:W0:Y:S01]  /*1f90*/  SHFL.BFLY PT, R20, R21, 0x1, 0x1f ;  /* 0x0c201f0015147f89 */ /* 0x000e2200000e0000 */
[----:B------:R-:W-:Y:S01]  /*1fa0*/  FMUL R55, R68, R55 ;  /* 0x0000003744377220 */ /* 0x000fe20000400000 */
[----:B------:R-:W-:Y:S02]  /*1fb0*/  UIADD3.X UR5, URZ, UR5, URZ, UP0, !UPT ;  /* 0x000000053f057290 */ /* 0x000fe400087fe43f */
[----:B------:R-:W1:Y:S01]  /*1fc0*/  SHFL.BFLY PT, R22, R23, 0x1, 0x1f ;  /* 0x0c201f0017167f89 */ /* 0x000e6200000e0000 */
[----:B------:R-:W-:Y:S01]  /*1fd0*/  ISETP.LE.U32.AND P0, PT, R6, UR4, PT ;  /* 0x0000000406007c0c */ /* 0x000fe2000bf03070 */
[C---:B------:R-:W-:Y:S08]  /*1fe0*/  HMMA.16816.F32.BF16 R48, R24.reuse, R60, R48 ;  /* 0x0000003c1830723c */ /* 0x040ff00000041830 */
[----:B------:R-:W-:Y:S07]  /*1ff0*/  HMMA.16816.F32.BF16 R52, R24, R62, R52 ;  /* 0x0000003e1834723c */ /* 0x000fee0000041834 */
[----:B------:R-:W-:-:S05]  /*2000*/  IMAD.U32 R24, RZ, RZ, UR5 ;  /* 0x00000005ff187e24 */ /* 0x000fca000f8e00ff */
[----:B------:R-:W-:Y:S01]  /*2010*/  ISETP.GE.U32.AND.EX P0, PT, R24, RZ, PT, P0 ;  /* 0x000000ff1800720c */ /* 0x000fe20003f06100 */
[----:B------:R-:W-:Y:S02]  /*2020*/  IMAD.MOV.U32 R25, RZ, RZ, 0x10 ;  /* 0x00000010ff197424 */ /* 0x000fe400078e00ff */
[----:B0-----:R-:W-:Y:S02]  /*2030*/  FADD R20, R21, R20 ;  /* 0x0000001415147221 */ /* 0x001fe40000000000 */
[----:B-1----:R-:W-:Y:S01]  /*2040*/  FADD R22, R23, R22 ;  /* 0x0000001617167221 */ /* 0x002fe20000000000 */
[----:B------:R-:W-:Y:S01]  /*2050*/  MOV R80, R65 ;  /* 0x0000004100507202 */ /* 0x000fe20000000f00 */
[C---:B------:R-:W-:Y:S02]  /*2060*/  IMAD R4, R25.reuse, c[0x0][0x1b4], R4 ;  /* 0x00006d0019047a24 */ /* 0x040fe400078e0204 */
[----:B------:R-:W-:Y:S02]  /*2070*/  IMAD R14, R25, c[0x0][0x1a4], R14 ;  /* 0x00006900190e7a24 */ /* 0x000fe400078e020e */
[----:B------:R-:W-:-:S02]  /*2080*/  FFMA R7, R66, R7, R20 ;  /* 0x0000000742077223 */ /* 0x000fc40000000014 */
[----:B------:R-:W-:Y:S02]  /*2090*/  FFMA R19, R68, R19, R22 ;  /* 0x0000001344137223 */ /* 0x000fe40000000016 */
[----:B------:R-:W-:Y:S01]  /*20a0*/  IMAD.MOV.U32 R77, RZ, RZ, R64 ;  /* 0x000000ffff4d7224 */ /* 0x000fe200078e0040 */
[----:B------:R-:W-:Y:S05]  /*20b0*/  @!P0 BRA `(.L_x_1) ;  /* 0xfffff32000008947 */ /* 0x000fea000383ffff */
.L_x_0:
[C---:B------:R-:W-:Y:S01]  /*20c0*/  IMAD.SHL.U32 R5, R0.reuse, 0x8, RZ ;  /* 0x0000000800057824 */ /* 0x040fe200078e00ff */
[C---:B------:R-:W-:Y:S01]  /*20d0*/  SHF.L.U32 R6, R0.reuse, 0x2, RZ ;  /* 0x0000000200067819 */ /* 0x040fe200000006ff */
[C---:B------:R-:W-:Y:S01]  /*20e0*/  IMAD.SHL.U32 R4, R0.reuse, 0x200, RZ ;  /* 0x0000020000047824 */ /* 0x040fe200078e00ff */
[----:B------:R-:W-:Y:S01]  /*20f0*/  SHF.R.U32.HI R11, RZ, 0x1, R0 ;  /* 0x00000001ff0b7819 */ /* 0x000fe20000011600 */
[----:B------:R-:W-:Y:S01]  /*2100*/  IMAD.SHL.U32 R12, R0, 0x800, RZ ;  /* 0x00000800000c7824 */ /* 0x000fe200078e00ff */
[----:B------:R-:W-:Y:S01]  /*2110*/  LOP3.LUT R5, R5, 0x38, RZ, 0xc0, !PT ;  /* 0x0000003805057812 */ /* 0x000fe200078ec0ff */
[----:B------:R-:W-:Y:S01]  /*2120*/  IMAD.MOV.U32 R63, RZ, RZ, R7 ;  /* 0x000000ffff3f7224 */ /* 0x000fe200078e0007 */
[----:B------:R-:W-:Y:S01]  /*2130*/  LOP3.LUT R10, R6, 0x1c0, RZ, 0xc0, !PT ;  /* 0x000001c0060a7812 */ /* 0x000fe200078ec0ff */
[----:B------:R-:W-:Y:S01]  /*2140*/  IMAD.MOV.U32 R61, RZ, RZ, R58 ;  /* 0x000000ffff3d7224 */ /* 0x000fe200078e003a */
[----:B------:R-:W-:Y:S01]  /*2150*/  LOP3.LUT R11, R11, 0x4, RZ, 0xc0, !PT ;  /* 0x000000040b0b7812 */ /* 0x000fe200078ec0ff */
[----:B------:R-:W-:Y:S01]  /*2160*/  IMAD.MOV.U32 R23, RZ, RZ, R31 ;  /* 0x000000ffff177224 */ /* 0x000fe200078e001f */
[----:B------:R-:W-:Y:S01]  /*2170*/  LOP3.LUT R6, R9, 0x3000, R4, 0xf8, !PT ;  /* 0x0000300009067812 */ /* 0x000fe200078ef804 */
[----:B------:R-:W-:Y:S01]  /*2180*/  IMAD R4, R2, c[0x0][0x1c0], RZ ;  /* 0x0000700002047a24 */ /* 0x000fe200078e02ff */
[----:B------:R-:W-:Y:S01]  /*2190*/  IADD3 R9, R11, R5, R10 ;  /* 0x000000050b097210 */ /* 0x000fe20007ffe00a */
[----:B------:R-:W-:Y:S01]  /*21a0*/  IMAD R5, R73, c[0x0][0x1c4], RZ ;  /* 0x0000710049057a24 */ /* 0x000fe200078e02ff */
[----:B------:R-:W-:Y:S01]  /*21b0*/  LOP3.LUT P0, RZ, R0, 0x80, RZ, 0xc0, !PT ;  /* 0x0000008000ff7812 */ /* 0x000fe2000780c0ff */
[C---:B------:R-:W-:Y:S01]  /*21c0*/  IMAD.HI R10, R4.reuse, 0x2, RZ ;  /* 0x00000002040a7827 */ /* 0x040fe200078e02ff */
[----:B------:R-:W-:Y:S01]  /*21d0*/  FSETP.GT.AND P1, PT, |R19|, 8.50705917302346158658e+37, PT ;  /* 0x7e8000001300780b */ /* 0x000fe20003f24200 */
[----:B------:R-:W-:Y:S01]  /*21e0*/  BAR.SYNC.DEFER_BLOCKING 0x0 ;  /* 0x0000000000007b1d */ /* 0x000fe20000010000 */
[----:B------:R-:W-:Y:S01]  /*21f0*/  SHF.L.U32 R0, R4, 0x1, RZ ;  /* 0x0000000104007819 */ /* 0x000fe200000006ff */
[----:B------:R-:W-:Y:S01]  /*2200*/  IMAD.SHL.U32 R11, R5, 0x2, RZ ;  /* 0x00000002050b7824 */ /* 0x000fe200078e00ff */
[----:B------:R-:W-:Y:S01]  /*2210*/  FSETP.GEU.AND P5, PT, |R19|, 1.175494350822287508e-38, PT ;  /* 0x008000001300780b */ /* 0x000fe20003fae200 */
[----:B------:R-:W-:Y:S01]  /*2220*/  IMAD.HI R5, R5, 0x2, RZ ;  /* 0x0000000205057827 */ /* 0x000fe200078e02ff */
[----:B------:R-:W-:-:S02]  /*2230*/  MOV R25, R30 ;  /* 0x0000001e00197202 */ /* 0x000fc40000000f00 */
[----:B------:R-:W-:Y:S01]  /*2240*/  IADD3 R0, P2, P3, R11, c[0x0][0x178], R0 ;  /* 0x00005e000b007a10 */ /* 0x000fe20007b5e000 */
[C---:B------:R-:W-:Y:S01]  /*2250*/  FMUL R11, R19.reuse, 8388608 ;  /* 0x4b000000130b7820 */ /* 0x040fe20000400000 */
[----:B------:R-:W-:Y:S01]  /*2260*/  FSETP.GEU.AND P4, PT, R19, 1.175494350822287508e-38, PT ;  /* 0x008000001300780b */ /* 0x000fe20003f8e000 */
[----:B------:R-:W-:Y:S01]  /*2270*/  IMAD.MOV.U32 R17, RZ, RZ, R34 ;  /* 0x000000ffff117224 */ /* 0x000fe200078e0022 */
[----:B------:R-:W-:Y:S01]  /*2280*/  IADD3.X R10, R5, c[0x0][0x17c], R10, P2, P3 ;  /* 0x00005f00050a7a10 */ /* 0x000fe200017e640a */
[----:B------:R-:W-:Y:S01]  /*2290*/  IMAD.MOV.U32 R21, RZ, RZ, R42 ;  /* 0x000000ffff157224 */ /* 0x000fe200078e002a */
[----:B------:R-:W-:Y:S01]  /*22a0*/  FSETP.GT.AND P2, PT, |R63|, 8.50705917302346158658e+37, PT ;  /* 0x7e8000003f00780b */ /* 0x000fe20003f44200 */
[----:B------:R-:W-:Y:S01]  /*22b0*/  @P1 FMUL R55, R55, 0.25 ;  /* 0x3e80000037371820 */ /* 0x000fe20000400000 */
[----:B------:R-:W-:Y:S01]  /*22c0*/  FSEL R11, R11, R19, !P4 ;  /* 0x000000130b0b7208 */ /* 0x000fe20006000000 */
[----:B------:R-:W-:Y:S01]  /*22d0*/  @P1 FMUL R54, R54, 0.25 ;  /* 0x3e80000036361820 */ /* 0x000fe20000400000 */
[----:B------:R-:W-:Y:S01]  /*22e0*/  FSETP.GEU.AND P3, PT, R63, 1.175494350822287508e-38, PT ;  /* 0x008000003f00780b */ /* 0x000fe20003f6e000 */
[----:B------:R-:W-:Y:S01]  /*22f0*/  @P1 FMUL R51, R51, 0.25 ;  /* 0x3e80000033331820 */ /* 0x000fe20000400000 */
[----:B------:R-:W-:Y:S01]  /*2300*/  MOV R58, R37 ;  /* 0x00000025003a7202 */ /* 0x000fe20000000f00 */
[----:B------:R-:W-:Y:S01]  /*2310*/  @P1 FMUL R50, R50, 0.25 ;  /* 0x3e80000032321820 */ /* 0x000fe20000400000 */
[----:B------:R-:W-:Y:S01]  /*2320*/  LOP3.LUT R15, R12, 0x3000, RZ, 0xc0, !PT ;  /* 0x000030000c0f7812 */ /* 0x000fe200078ec0ff */
[----:B------:R-:W-:Y:S01]  /*2330*/  @P1 FMUL R47, R47, 0.25 ;  /* 0x3e8000002f2f1820 */ /* 0x000fe20000400000 */
[----:B------:R-:W-:Y:S01]  /*2340*/  LOP3.LUT R8, R8, 0x1f8, RZ, 0xc0, !PT ;  /* 0x000001f808087812 */ /* 0x000fe200078ec0ff */
[----:B------:R-:W-:-:S02]  /*2350*/  @P1 FMUL R46, R46, 0.25 ;  /* 0x3e8000002e2e1820 */ /* 0x000fc40000400000 */
[----:B------:R-:W-:Y:S02]  /*2360*/  @P1 FMUL R43, R43, 0.25 ;  /* 0x3e8000002b2b1820 */ /* 0x000fe40000400000 */
[----:B------:R-:W-:Y:S02]  /*2370*/  @P1 FMUL R21, R21, 0.25 ;  /* 0x3e80000015151820 */ /* 0x000fe40000400000 */
[----:B------:R-:W-:Y:S02]  /*2380*/  @P1 FMUL R39, R39, 0.25 ;  /* 0x3e80000027271820 */ /* 0x000fe40000400000 */
[----:B------:R-:W-:Y:S02]  /*2390*/  @P1 FMUL R38, R38, 0.25 ;  /* 0x3e80000026261820 */ /* 0x000fe40000400000 */
[----:B------:R-:W-:Y:S02]  /*23a0*/  @P1 FMUL R35, R35, 0.25 ;  /* 0x3e80000023231820 */ /* 0x000fe40000400000 */
[----:B------:R-:W-:-:S02]  /*23b0*/  @P1 FMUL R19, R19, 0.25 ;  /* 0x3e80000013131820 */ /* 0x000fc40000400000 */
[----:B------:R-:W-:Y:S02]  /*23c0*/  @P1 FMUL R17, R17, 0.25 ;  /* 0x3e80000011111820 */ /* 0x000fe40000400000 */
[----:B------:R-:W-:Y:S02]  /*23d0*/  @P1 FMUL R23, R23, 0.25 ;  /* 0x3e80000017171820 */ /* 0x000fe40000400000 */
[----:B------:R-:W-:Y:S02]  /*23e0*/  @P1 FMUL R25, R25, 0.25 ;  /* 0x3e80000019191820 */ /* 0x000fe40000400000 */
[----:B------:R-:W-:Y:S02]  /*23f0*/  @P1 FMUL R59, R59, 0.25 ;  /* 0x3e8000003b3b1820 */ /* 0x000fe40000400000 */
[----:B------:R-:W-:Y:S01]  /*2400*/  @P1 FMUL R61, R61, 0.25 ;  /* 0x3e8000003d3d1820 */ /* 0x000fe20000400000 */
[C---:B------:R-:W-:Y:S01]  /*2410*/  FSETP.GEU.AND P1, PT, |R63|.reuse, 1.175494350822287508e-38, PT ;  /* 0x008000003f00780b */ /* 0x040fe20003f2e200 */
[----:B------:R-:W-:-:S02]  /*2420*/  FMUL R20, R63, 8388608 ;  /* 0x4b0000003f147820 */ /* 0x000fc40000400000 */
[----:B------:R-:W-:Y:S02]  /*2430*/  @!P5 FMUL R19, R19, 16777216 ;  /* 0x4b8000001313d820 */ /* 0x000fe40000400000 */
[----:B------:R-:W-:Y:S01]  /*2440*/  IMAD R13, R75, 0x2, R74 ;  /* 0x000000024b0d7824 */ /* 0x000fe200078e024a */
[----:B------:R-:W-:Y:S01]  /*2450*/  FSEL R20, R20, R63, !P3 ;  /* 0x0000003f14147208 */ /* 0x000fe20005800000 */
[----:B------:R-:W-:Y:S01]  /*2460*/  @P2 FMUL R63, R63, 0.25 ;  /* 0x3e8000003f3f2820 */ /* 0x000fe20000400000 */
[----:B------:R-:W0:Y:S01]  /*2470*/  MUFU.RCP R4, R19 ;  /* 0x0000001300047308 */ /* 0x000e220000001000 */
[----:B------:R-:W-:Y:S02]  /*2480*/  IMAD.MOV.U32 R16, RZ, RZ, R40 ;  /* 0x000000ffff107224 */ /* 0x000fe400078e0028 */
[----:B------:R-:W-:Y:S02]  /*2490*/  IMAD.MOV.U32 R62, RZ, RZ, R29 ;  /* 0x000000ffff3e7224 */ /* 0x000fe400078e001d */
[----:B------:R-:W-:-:S02]  /*24a0*/  @!P1 FMUL R63, R63, 16777216 ;  /* 0x4b8000003f3f9820 */ /* 0x000fc40000400000 */
[----:B------:R-:W-:Y:S02]  /*24b0*/  IMAD.MOV.U32 R60, RZ, RZ, R36 ;  /* 0x000000ffff3c7224 */ /* 0x000fe400078e0024 */
[----:B------:R-:W1:Y:S01]  /*24c0*/  MUFU.RCP R5, R63 ;  /* 0x0000003f00057308 */ /* 0x000e620000001000 */
[----:B------:R-:W-:Y:S02]  /*24d0*/  @!P5 FMUL R54, R54, 16777216 ;  /* 0x4b8000003636d820 */ /* 0x000fe40000400000 */
[----:B------:R-:W-:Y:S02]  /*24e0*/  @!P5 FMUL R50, R50, 16777216 ;  /* 0x4b8000003232d820 */ /* 0x000fe40000400000 */
[----:B------:R-:W-:Y:S02]  /*24f0*/  IMAD.SHL.U32 R13, R13, 0x4, RZ ;  /* 0x000000040d0d7824 */ /* 0x000fe400078e00ff */
[----:B------:R-:W-:Y:S02]  /*2500*/  @!P5 FMUL R38, R38, 16777216 ;  /* 0x4b8000002626d820 */ /* 0x000fe40000400000 */
[----:B------:R-:W-:Y:S01]  /*2510*/  @!P5 FMUL R46, R46, 16777216 ;  /* 0x4b8000002e2ed820 */ /* 0x000fe20000400000 */
[----:B------:R-:W-:Y:S01]  /*2520*/  LOP3.LUT R42, R6, R13, RZ, 0x3c, !PT ;  /* 0x0000000d062a7212 */ /* 0x000fe200078e3cff */
[----:B------:R-:W-:-:S02]  /*2530*/  @!P5 FMUL R21, R21, 16777216 ;  /* 0x4b8000001515d820 */ /* 0x000fc40000400000 */
[----:B------:R-:W-:Y:S02]  /*2540*/  @!P5 FMUL R35, R35, 16777216 ;  /* 0x4b8000002323d820 */ /* 0x000fe40000400000 */
[----:B------:R-:W-:Y:S02]  /*2550*/  @P2 FMUL R45, R45, 0.25 ;  /* 0x3e8000002d2d2820 */ /* 0x000fe40000400000 */
[----:B------:R-:W-:Y:S02]  /*2560*/  @P2 FMUL R41, R41, 0.25 ;  /* 0x3e80000029292820 */ /* 0x000fe40000400000 */
[----:B------:R-:W-:Y:S02]  /*2570*/  @P2 FMUL R16, R16, 0.25 ;  /* 0x3e80000010102820 */ /* 0x000fe40000400000 */
[----:B------:R-:W-:Y:S02]  /*2580*/  @P2 FMUL R28, R28, 0.25 ;  /* 0x3e8000001c1c2820 */ /* 0x000fe40000400000 */
[----:B------:R-:W-:-:S02]  /*2590*/  @!P5 FMUL R17, R17, 16777216 ;  /* 0x4b8000001111d820 */ /* 0x000fc40000400000 */
[C---:B0-----:R-:W-:Y:S02]  /*25a0*/  FMUL R7, R4.reuse, R54 ;  /* 0x0000003604077220 */ /* 0x041fe40000400000 */
[----:B------:R-:W-:Y:S02]  /*25b0*/  FMUL R22, R4, R50 ;  /* 0x0000003204167220 */ /* 0x000fe40000400000 */
[----:B------:R-:W-:Y:S02]  /*25c0*/  @P2 FMUL R53, R53, 0.25 ;  /* 0x3e80000035352820 */ /* 0x000fe40000400000 */
[----:B------:R-:W-:Y:S01]  /*25d0*/  @P2 FMUL R52, R52, 0.25 ;  /* 0x3e80000034342820 */ /* 0x000fe20000400000 */
[----:B------:R-:W-:Y:S01]  /*25e0*/  F2FP.BF16.PACK_AB R7, R7, R22 ;  /* 0x000000160707723e */ /* 0x000fe200000010ff */
[----:B------:R-:W-:Y:S01]  /*25f0*/  @P2 FMUL R49, R49, 0.25 ;  /* 0x3e80000031312820 */ /* 0x000fe20000400000 */
[----:B------:R-:W-:Y:S01]  /*2600*/  IADD3 R22, R11, -0x3f3504f3, RZ ;  /* 0xc0cafb0d0b167810 */ /* 0x000fe20007ffe0ff */
        /* <DEDUP_REMOVED lines=8> */
[----:B------:R-:W-:Y:S01]  /*2690*/  @P2 FMUL R56, R56, 0.25 ;  /* 0x3e80000038382820 */ /* 0x000fe20000400000 */
[----:B------:R-:W-:Y:S01]  /*26a0*/  ISETP.GE.U32.AND P2, PT, R11, 0x7f800000, PT ;  /* 0x7f8000000b00780c */ /* 0x000fe20003f46070 */
[----:B------:R-:W-:Y:S02]  /*26b0*/  @!P5 FMUL R39, R39, 16777216 ;  /* 0x4b8000002727d820 */ /* 0x000fe40000400000 */
[----:B------:R-:W-:Y:S02]  /*26c0*/  @!P5 FMUL R23, R23, 16777216 ;  /* 0x4b8000001717d820 */ /* 0x000fe40000400000 */
[----:B------:R-:W-:Y:S02]  /*26d0*/  @!P5 FMUL R25, R25, 16777216 ;  /* 0x4b8000001919d820 */ /* 0x000fe40000400000 */
[----:B------:R-:W-:-:S02]  /*26e0*/  FMUL R30, R4, R38 ;  /* 0x00000026041e7220 */ /* 0x000fc40000400000 */
[C---:B------:R-:W-:Y:S02]  /*26f0*/  FMUL R6, R4.reuse, R46 ;  /* 0x0000002e04067220 */ /* 0x040fe40000400000 */
[C---:B------:R-:W-:Y:S02]  /*2700*/  FMUL R21, R4.reuse, R21 ;  /* 0x0000001504157220 */ /* 0x040fe40000400000 */
[----:B------:R-:W-:Y:S02]  /*2710*/  FMUL R38, R4, R35 ;  /* 0x0000002304267220 */ /* 0x000fe40000400000 */
[----:B------:R-:W-:Y:S01]  /*2720*/  @!P1 FMUL R45, R45, 16777216 ;  /* 0x4b8000002d2d9820 */ /* 0x000fe20000400000 */
[----:B------:R-:W-:Y:S01]  /*2730*/  F2FP.BF16.PACK_AB R6, R6, R21 ;  /* 0x000000150606723e */ /* 0x000fe200000010ff */
[----:B------:R-:W-:Y:S01]  /*2740*/  @!P1 FMUL R41, R41, 16777216 ;  /* 0x4b80000029299820 */ /* 0x000fe20000400000 */
[----:B------:R-:W-:Y:S01]  /*2750*/  IADD3 R21, R20, -0x3f3504f3, RZ ;  /* 0xc0cafb0d14157810 */ /* 0x000fe20007ffe0ff */
[----:B------:R-:W-:-:S02]  /*2760*/  @!P1 FMUL R16, R16, 16777216 ;  /* 0x4b80000010109820 */ /* 0x000fc40000400000 */
[----:B------:R-:W-:Y:S02]  /*2770*/  @!P1 FMUL R28, R28, 16777216 ;  /* 0x4b8000001c1c9820 */ /* 0x000fe40000400000 */
[----:B------:R-:W-:Y:S02]  /*2780*/  FMUL R35, R4, R17 ;  /* 0x0000001104237220 */ /* 0x000fe40000400000 */
[----:B------:R-:W-:Y:S02]  /*2790*/  @!P1 FMUL R53, R53, 16777216 ;  /* 0x4b80000035359820 */ /* 0x000fe40000400000 */
[----:B------:R-:W-:Y:S02]  /*27a0*/  @!P1 FMUL R52, R52, 16777216 ;  /* 0x4b80000034349820 */ /* 0x000fe40000400000 */
[----:B------:R-:W-:Y:S02]  /*27b0*/  @!P1 FMUL R49, R49, 16777216 ;  /* 0x4b80000031319820 */ /* 0x000fe40000400000 */
[----:B------:R-:W-:-:S02]  /*27c0*/  @!P1 FMUL R48, R48, 16777216 ;  /* 0x4b80000030309820 */ /* 0x000fc40000400000 */
[----:B------:R-:W-:Y:S02]  /*27d0*/  @!P1 FMUL R44, R44, 16777216 ;  /* 0x4b8000002c2c9820 */ /* 0x000fe40000400000 */
[----:B------:R-:W-:Y:S02]  /*27e0*/  @!P1 FMUL R58, R58, 16777216 ;  /* 0x4b8000003a3a9820 */ /* 0x000fe40000400000 */
[----:B------:R-:W-:Y:S02]  /*27f0*/  @!P1 FMUL R60, R60, 16777216 ;  /* 0x4b8000003c3c9820 */ /* 0x000fe40000400000 */
[----:B------:R-:W-:Y:S02]  /*2800*/  @!P1 FMUL R33, R33, 16777216 ;  /* 0x4b80000021219820 */ /* 0x000fe40000400000 */
[----:B------:R-:W-:Y:S02]  /*2810*/  @!P1 FMUL R32, R32, 16777216 ;  /* 0x4b80000020209820 */ /* 0x000fe40000400000 */
[----:B------:R-:W-:-:S02]  /*2820*/  @!P1 FMUL R62, R62, 16777216 ;  /* 0x4b8000003e3e9820 */ /* 0x000fc40000400000 */
[----:B------:R-:W-:Y:S02]  /*2830*/  @!P1 FMUL R57, R57, 16777216 ;  /* 0x4b80000039399820 */ /* 0x000fe40000400000 */
[----:B------:R-:W-:Y:S01]  /*2840*/  @!P1 FMUL R56, R56, 16777216 ;  /* 0x4b80000038389820 */ /* 0x000fe20000400000 */
[----:B------:R-:W-:Y:S01]  /*2850*/  FSETP.NEU.AND P1, PT, R20, RZ, PT ;  /* 0x000000ff1400720b */ /* 0x000fe20003f2d000 */
[C---:B------:R-:W-:Y:S02]  /*2860*/  FMUL R31, R4.reuse, R39 ;  /* 0x00000027041f7220 */ /* 0x040fe40000400000 */
[C---:B------:R-:W-:Y:S02]  /*2870*/  FMUL R37, R4.reuse, R23 ;  /* 0x0000001704257220 */ /* 0x040fe40000400000 */
[----:B------:R-:W-:Y:S02]  /*2880*/  FMUL R39, R4, R25 ;  /* 0x0000001904277220 */ /* 0x000fe40000400000 */
[----:B------:R-:W-:-:S02]  /*2890*/  IMAD R76, R76, 0x10, R15 ;  /* 0x000000104c4c7824 */ /* 0x000fc400078e020f */
[----:B------:R-:W-:Y:S02]  /*28a0*/  @!P5 FMUL R55, R55, 16777216 ;  /* 0x4b8000003737d820 */ /* 0x000fe40000400000 */
[----:B------:R-:W-:Y:S02]  /*28b0*/  @!P5 FMUL R51, R51, 16777216 ;  /* 0x4b8000003333d820 */ /* 0x000fe40000400000 */
[----:B------:R-:W-:Y:S02]  /*28c0*/  @!P5 FMUL R47, R47, 16777216 ;  /* 0x4b8000002f2fd820 */ /* 0x000fe40000400000 */
[----:B------:R-:W-:Y:S02]  /*28d0*/  @!P5 FMUL R43, R43, 16777216 ;  /* 0x4b8000002b2bd820 */ /* 0x000fe40000400000 */
[----:B------:R-:W-:Y:S02]  /*28e0*/  @!P5 FMUL R59, R59, 16777216 ;  /* 0x4b8000003b3bd820 */ /* 0x000fe40000400000 */
[----:B-1----:R-:W-:-:S02]  /*28f0*/  FMUL R18, R5, R45 ;  /* 0x0000002d05127220 */ /* 0x002fc40000400000 */
[C---:B------:R-:W-:Y:S02]  /*2900*/  FMUL R23, R5.reuse, R41 ;  /* 0x0000002905177220 */ /* 0x040fe40000400000 */
[C---:B------:R-:W-:Y:S02]  /*2910*/  FMUL R25, R5.reuse, R16 ;  /* 0x0000001005197220 */ /* 0x040fe40000400000 */
[----:B------:R-:W-:Y:S01]  /*2920*/  FMUL R12, R5, R28 ;  /* 0x0000001c050c7220 */ /* 0x000fe20000400000 */
[----:B------:R-:W-:Y:S01]  /*2930*/  F2FP.BF16.PACK_AB R18, R18, R23 ;  /* 0x000000171212723e */ /* 0x000fe200000010ff */
[----:B------:R-:W-:Y:S01]  /*2940*/  @!P5 FMUL R61, R61, 16777216 ;  /* 0x4b8000003d3dd820 */ /* 0x000fe20000400000 */
[----:B------:R-:W-:Y:S01]  /*2950*/  LOP3.LUT R23, R21, 0xff800000, RZ, 0xc0, !PT ;  /* 0xff80000015177812 */ /* 0x000fe200078ec0ff */
[C---:B------:R-:W-:Y:S02]  /*2960*/  FMUL R19, R5.reuse, R53 ;  /* 0x0000003505137220 */ /* 0x040fe40000400000 */
[C---:B------:R-:W-:Y:S01]  /*2970*/  FMUL R15, R5.reuse, R52 ;  /* 0x00000034050f7220 */ /* 0x040fe20000400000 */
[----:B------:R-:W-:Y:S01]  /*2980*/  IADD3 R21, R20, -R23, RZ ;  /* 0x8000001714157210 */ /* 0x000fe20007ffe0ff */
[----:B------:R-:W-:-:S02]  /*2990*/  FMUL R24, R5, R49 ;  /* 0x0000003105187220 */ /* 0x000fc40000400000 */
[C---:B------:R-:W-:Y:S02]  /*29a0*/  FMUL R26, R5.reuse, R48 ;  /* 0x00000030051a7220 */ /* 0x040fe40000400000 */
[----:B------:R-:W-:Y:S01]  /*29b0*/  FMUL R14, R5, R44 ;  /* 0x0000002c050e7220 */ /* 0x000fe20000400000 */
[----:B------:R-:W-:Y:S01]  /*29c0*/  F2FP.BF16.PACK_AB R19, R19, R24 ;  /* 0x000000181313723e */ /* 0x000fe200000010ff */
[----:B------:R-:W-:Y:S01]  /*29d0*/  FMUL R17, R5, R58 ;  /* 0x0000003a05117220 */ /* 0x000fe20000400000 */
[----:B------:R-:W-:Y:S01]  /*29e0*/  F2FP.BF16.PACK_AB R15, R15, R26 ;  /* 0x0000001a0f0f723e */ /* 0x000fe200000010ff */
[C---:B------:R-:W-:Y:S01]  /*29f0*/  FMUL R16, R5.reuse, R62 ;  /* 0x0000003e05107220 */ /* 0x040fe20000400000 */
[----:B------:R-:W-:Y:S01]  /*2a00*/  F2FP.BF16.PACK_AB R14, R14, R25 ;  /* 0x000000190e0e723e */ /* 0x000fe200000010ff */
[----:B------:R-:W-:Y:S01]  /*2a10*/  FMUL R41, R5, R56 ;  /* 0x0000003805297220 */ /* 0x000fe20000400000 */
[----:B------:R-:W-:Y:S01]  /*2a20*/  F2FP.BF16.PACK_AB R25, R31, R38 ;  /* 0x000000261f19723e */ /* 0x000fe200000010ff */
[----:B------:R-:W-:-:S02]  /*2a30*/  FMUL R57, R5, R57 ;  /* 0x0000003905397220 */ /* 0x000fc40000400000 */
[C---:B------:R-:W-:Y:S01]  /*2a40*/  FMUL R13, R5.reuse, R60 ;  /* 0x0000003c050d7220 */ /* 0x040fe20000400000 */
[----:B------:R-:W-:Y:S01]  /*2a50*/  F2FP.BF16.PACK_AB R12, R12, R41 ;  /* 0x000000290c0c723e */ /* 0x000fe200000010ff */
[C---:B------:R-:W-:Y:S01]  /*2a60*/  FMUL R32, R5.reuse, R32 ;  /* 0x0000002005207220 */ /* 0x040fe20000400000 */
[----:B------:R-:W-:Y:S01]  /*2a70*/  F2FP.BF16.PACK_AB R16, R16, R57 ;  /* 0x000000391010723e */ /* 0x000fe200000010ff */
[----:B------:R-:W-:Y:S01]  /*2a80*/  FMUL R28, R5, R33 ;  /* 0x00000021051c7220 */ /* 0x000fe20000400000 */
[----:B------:R-:W-:Y:S01]  /*2a90*/  F2FP.BF16.PACK_AB R5, R30, R35 ;  /* 0x000000231e05723e */ /* 0x000fe200000010ff */
[----:B------:R-:W-:Y:S01]  /*2aa0*/  FMUL R27, R4, R55 ;  /* 0x00000037041b7220 */ /* 0x000fe20000400000 */
[----:B------:R-:W-:Y:S01]  /*2ab0*/  LOP3.LUT R30, R22, 0xff800000, RZ, 0xc0, !PT ;  /* 0xff800000161e7812 */ /* 0x000fe200078ec0ff */
[C---:B------:R-:W-:Y:S01]  /*2ac0*/  FMUL R34, R4.reuse, R51 ;  /* 0x0000003304227220 */ /* 0x040fe20000400000 */
[----:B------:R-:W-:Y:S01]  /*2ad0*/  F2FP.BF16.PACK_AB R17, R17, R28 ;  /* 0x0000001c1111723e */ /* 0x000fe200000010ff */
[C---:B------:R-:W-:Y:S01]  /*2ae0*/  FMUL R29, R4.reuse, R47 ;  /* 0x0000002f041d7220 */ /* 0x040fe20000400000 */
[----:B------:R-:W-:Y:S01]  /*2af0*/  F2FP.BF16.PACK_AB R13, R13, R32 ;  /* 0x000000200d0d723e */ /* 0x000fe200000010ff */
[C---:B------:R-:W-:Y:S01]  /*2b00*/  FMUL R36, R4.reuse, R43 ;  /* 0x0000002b04247220 */ /* 0x040fe20000400000 */
[----:B------:R-:W-:Y:S01]  /*2b10*/  F2FP.BF16.PACK_AB R27, R27, R34 ;  /* 0x000000221b1b723e */ /* 0x000fe200000010ff */
[C---:B------:R-:W-:Y:S01]  /*2b20*/  FMUL R40, R4.reuse, R59 ;  /* 0x0000003b04287220 */ /* 0x040fe20000400000 */
[----:B------:R0:W-:Y:S01]  /*2b30*/  STS.128 [R42+0x800], R16 ;  /* 0x000800102a007388 */ /* 0x0001e20000000c00 */
[----:B------:R-:W-:Y:S01]  /*2b40*/  FMUL R4, R4, R61 ;  /* 0x0000003d04047220 */ /* 0x000fe20000400000 */
[----:B------:R-:W-:Y:S01]  /*2b50*/  F2FP.BF16.PACK_AB R26, R29, R36 ;  /* 0x000000241d1a723e */ /* 0x000fe200000010ff */
[----:B------:R-:W-:Y:S01]  /*2b60*/  IMAD.IADD R22, R11, 0x1, -R30 ;  /* 0x000000010b167824 */ /* 0x000fe200078e0a1e */
[----:B------:R-:W-:Y:S01]  /*2b70*/  F2FP.BF16.PACK_AB R24, R37, R40 ;  /* 0x000000282518723e */ /* 0x000fe200000010ff */
[----:B------:R-:W-:Y:S01]  /*2b80*/  IMAD.MOV.U32 R29, RZ, RZ, 0x3dc6b27f ;  /* 0x3dc6b27fff1d7424 */ /* 0x000fe200078e00ff */
[----:B------:R-:W-:Y:S01]  /*2b90*/  F2FP.BF16.PACK_AB R4, R39, R4 ;  /* 0x000000042704723e */ /* 0x000fe200000010ff */
[----:B------:R-:W-:Y:S01]  /*2ba0*/  FADD R31, R22, -1 ;  /* 0xbf800000161f7421 */ /* 0x000fe20000000000 */
[----:B------:R-:W1:Y:S01]  /*2bb0*/  I2F R30, R30 ;  /* 0x0000001e001e7306 */ /* 0x000e620000201400 */
[----:B------:R-:W-:Y:S01]  /*2bc0*/  FADD R28, R21, -1 ;  /* 0xbf800000151c7421 */ /* 0x000fe20000000000 */
[----:B------:R2:W-:Y:S01]  /*2bd0*/  STS.128 [R42+0x880], R24 ;  /* 0x000880182a007388 */ /* 0x0005e20000000c00 */
[----:B------:R-:W-:Y:S01]  /*2be0*/  IMAD R33, R3, c[0x0][0x1c8], RZ ;  /* 0x0000720003217a24 */ /* 0x000fe200078e02ff */
[----:B------:R-:W-:Y:S01]  /*2bf0*/  FSEL R21, RZ, -23, P3 ;  /* 0xc1b80000ff157808 */ /* 0x000fe20001800000 */
[----:B------:R-:W-:Y:S01]  /*2c00*/  IMAD.MOV.U32 R3, RZ, RZ, c[0x0][0x1c8] ;  /* 0x00007200ff037624 */ /* 0x000fe200078e00ff */
[----:B------:R3:W-:Y:S01]  /*2c10*/  STS.128 [R42+0x80], R4 ;  /* 0x000080042a007388 */ /* 0x0007e20000000c00 */
[----:B------:R-:W-:Y:S01]  /*2c20*/  ISETP.GE.U32.AND P3, PT, R20, 0x7f800000, PT ;  /* 0x7f8000001400780c */ /* 0x000fe20003f66070 */
[----:B------:R4:W5:Y:S01]  /*2c30*/  I2F R22, R23 ;  /* 0x0000001700167306 */ /* 0x0009620000201400 */
[----:B0-----:R-:W-:Y:S01]  /*2c40*/  LOP3.LUT R16, R76, 0x20, RZ, 0x3c, !PT ;  /* 0x000000204c107812 */ /* 0x001fe200078e3cff */
[----:B------:R-:W-:Y:S01]  /*2c50*/  STS.128 [R42], R12 ;  /* 0x0000000c2a007388 */ /* 0x000fe20000000c00 */
[----:B------:R-:W-:-:S03]  /*2c60*/  LEA R35, R3, R33, 0x1 ;  /* 0x0000002103237211 */ /* 0x000fc600078e08ff */
[----:B------:R-:W-:Y:S02]  /*2c70*/  BAR.SYNC.DEFER_BLOCKING 0x0 ;  /* 0x0000000000007b1d */ /* 0x000fe40000010000 */
[----:B------:R-:W-:-:S04]  /*2c80*/  IMAD R37, R3, 0x2, R35 ;  /* 0x0000000203257824 */ /* 0x000fc800078e0223 */
[----:B--2---:R-:W-:Y:S01]  /*2c90*/  IMAD R25, R3, 0x2, R37 ;  /* 0x0000000203197824 */ /* 0x004fe200078e0225 */
[----:B------:R-:W-:Y:S01]  /*2ca0*/  LEA R32, P6, R37, R0, 0x1 ;  /* 0x0000000025207211 */ /* 0x000fe200078c08ff */
[-C--:B---3--:R-:W-:Y:S01]  /*2cb0*/  FFMA.FTZ R4, R31, R29.reuse, -0.16845393180847167969 ;  /* 0xbe2c7f301f047423 */ /* 0x088fe2000001001d */
[----:B------:R-:W-:Y:S01]  /*2cc0*/  LOP3.LUT R6, R76, 0x40, RZ, 0x3c, !PT ;  /* 0x000000404c067812 */ /* 0x000fe200078e3cff */
[C---:B------:R-:W-:Y:S01]  /*2cd0*/  FFMA.FTZ R5, R28.reuse, R29, -0.16845393180847167969 ;  /* 0xbe2c7f301c057423 */ /* 0x040fe2000001001d */
[----:B------:R-:W-:Y:S01]  /*2ce0*/  LEA R27, R3, R25, 0x1 ;  /* 0x00000019031b7211 */ /* 0x000fe200078e08ff */
[C---:B------:R-:W-:Y:S01]  /*2cf0*/  FFMA.FTZ R4, R31.reuse, R4, 0.1716887056827545166 ;  /* 0x3e2fcf2a1f047423 */ /* 0x040fe20000010004 */
[----:B------:R-:W-:Y:S01]  /*2d00*/  FSEL R29, RZ, -23, P4 ;  /* 0xc1b80000ff1d7808 */ /* 0x000fe20002000000 */
[----:B------:R-:W-:Y:S02]  /*2d10*/  FFMA.FTZ R5, R28, R5, 0.1716887056827545166 ;  /* 0x3e2fcf2a1c057423 */ /* 0x000fe40000010005 */
[----:B------:R-:W-:-:S02]  /*2d20*/  FFMA.FTZ R4, R31, R4, -0.17900948226451873779 ;  /* 0xbe374e431f047423 */ /* 0x000fc40000010004 */
[C---:B------:R-:W-:Y:S02]  /*2d30*/  FFMA.FTZ R5, R28.reuse, R5, -0.17900948226451873779 ;  /* 0xbe374e431c057423 */ /* 0x040fe40000010005 */
[C---:B------:R-:W-:Y:S02]  /*2d40*/  FFMA.FTZ R4, R31.reuse, R4, 0.20512372255325317383 ;  /* 0x3e520bf41f047423 */ /* 0x040fe40000010004 */
[C---:B------:R-:W-:Y:S02]  /*2d50*/  FFMA.FTZ R5, R28.reuse, R5, 0.20512372255325317383 ;  /* 0x3e520bf41c057423 */ /* 0x040fe40000010005 */
[C---:B------:R-:W-:Y:S01]  /*2d60*/  FFMA.FTZ R4, R31.reuse, R4, -0.24046532809734344482 ;  /* 0xbe763c8b1f047423 */ /* 0x040fe20000010004 */
[----:B------:R0:W2:Y:S01]  /*2d70*/  LDS.128 R12, [R76] ;  /* 0x000000004c0c7984 */ /* 0x0000a20000000c00 */
[C---:B------:R-:W-:Y:S02]  /*2d80*/  FFMA.FTZ R5, R28.reuse, R5, -0.24046532809734344482 ;  /* 0xbe763c8b1c057423 */ /* 0x040fe40000010005 */
[----:B------:R-:W-:Y:S01]  /*2d90*/  FFMA.FTZ R4, R31, R4, 0.28857114911079406738 ;  /* 0x3e93bf991f047423 */ /* 0x000fe20000010004 */
[----:B------:R-:W3:Y:S01]  /*2da0*/  LDS.128 R16, [R16] ;  /* 0x0000000010107984 */ /* 0x000ee20000000c00 */
[----:B------:R-:W-:-:S02]  /*2db0*/  FFMA.FTZ R5, R28, R5, 0.28857114911079406738 ;  /* 0x3e93bf991c057423 */ /* 0x000fc40000010005 */
[----:B------:R-:W-:Y:S01]  /*2dc0*/  FFMA.FTZ R4, R31, R4, -0.36067417263984680176 ;  /* 0xbeb8aa491f047423 */ /* 0x000fe20000010004 */
[----:B0-----:R-:W-:Y:S01]  /*2dd0*/  LOP3.LUT R76, R76, 0x60, RZ, 0x3c, !PT ;  /* 0x000000604c4c7812 */ /* 0x001fe200078e3cff */
[----:B------:R-:W-:Y:S02]  /*2de0*/  IMAD R39, R3, 0x2, R27 ;  /* 0x0000000203277824 */ /* 0x000fe400078e021b */
[C---:B------:R-:W-:Y:S02]  /*2df0*/  FFMA.FTZ R5, R28.reuse, R5, -0.36067417263984680176 ;  /* 0xbeb8aa491c057423 */ /* 0x040fe40000010005 */
[----:B------:R-:W-:Y:S02]  /*2e00*/  FFMA.FTZ R24, R31, R4, 0.48089820146560668945 ;  /* 0x3ef6384a1f187423 */ /* 0x000fe40000010004 */
[----:B------:R-:W-:Y:S02]  /*2e10*/  IMAD R41, R3, 0x2, R39 ;  /* 0x0000000203297824 */ /* 0x000fe400078e0227 */
[----:B----4-:R-:W-:-:S02]  /*2e20*/  FFMA.FTZ R23, R28, R5, 0.48089820146560668945 ;  /* 0x3ef6384a1c177423 */ /* 0x010fc40000010005 */
[----:B------:R-:W-:Y:S01]  /*2e30*/  FFMA.FTZ R24, R31, R24, -0.72134751081466674805 ;  /* 0xbf38aa3b1f187423 */ /* 0x000fe20000010018 */
[----:B------:R-:W-:Y:S01]  /*2e40*/  LEA R43, R3, R41, 0x1 ;  /* 0x00000029032b7211 */ /* 0x000fe200078e08ff */
[C---:B------:R-:W-:Y:S01]  /*2e50*/  FFMA.FTZ R23, R28.reuse, R23, -0.72134751081466674805 ;  /* 0xbf38aa3b1c177423 */ /* 0x040fe20000010017 */
[----:B------:R-:W0:Y:S01]  /*2e60*/  LDS.128 R4, [R6] ;  /* 0x0000000006047984 */ /* 0x000e220000000c00 */
[----:B------:R-:W-:Y:S02]  /*2e70*/  FMUL R24, R31, R24 ;  /* 0x000000181f187220 */ /* 0x000fe40000400000 */
[----:B------:R-:W-:Y:S02]  /*2e80*/  FMUL R23, R28, R23 ;  /* 0x000000171c177220 */ /* 0x000fe40000400000 */
[----:B------:R-:W-:Y:S02]  /*2e90*/  IMAD R45, R3, 0x2, R43 ;  /* 0x00000002032d7824 */ /* 0x000fe400078e022b */
[----:B------:R-:W-:-:S02]  /*2ea0*/  FMUL R24, R31, R24 ;  /* 0x000000181f187220 */ /* 0x000fc40000400000 */
[----:B------:R-:W-:Y:S01]  /*2eb0*/  FMUL R23, R28, R23 ;  /* 0x000000171c177220 */ /* 0x000fe20000400000 */
[----:B------:R-:W-:Y:S01]  /*2ec0*/  LEA R47, R3, R45, 0x1 ;  /* 0x0000002d032f7211 */ /* 0x000fe200078e08ff */
[----:B-1----:R-:W-:Y:S02]  /*2ed0*/  FFMA.FTZ R29, R30, 1.1920928955078125e-07, R29 ;  /* 0x340000001e1d7823 */ /* 0x002fe4000001001d */
[----:B------:R-:W-:Y:S02]  /*2ee0*/  FFMA.FTZ R24, R31, 1.4426950216293334961, R24 ;  /* 0x3fb8aa3b1f187823 */ /* 0x000fe40000010018 */
[----:B-----5:R-:W-:Y:S01]  /*2ef0*/  FFMA.FTZ R21, R22, 1.1920928955078125e-07, R21 ;  /* 0x3400000016157823 */ /* 0x020fe20000010015 */
[----:B------:R-:W-:Y:S01]  /*2f00*/  LEA R22, P5, R35, R0, 0x1 ;  /* 0x0000000023167211 */ /* 0x000fe200078a08ff */
[----:B------:R-:W-:Y:S02]  /*2f10*/  FFMA.FTZ R28, R28, 1.4426950216293334961, R23 ;  /* 0x3fb8aa3b1c1c7823 */ /* 0x000fe40000010017 */
[----:B------:R-:W-:-:S02]  /*2f20*/  @P3 IMAD.MOV.U32 R23, RZ, RZ, 0x7f800000 ;  /* 0x7f800000ff173424 */ /* 0x000fc400078e00ff */
[----:B------:R-:W-:Y:S02]  /*2f30*/  FADD R51, R29, R24 ;  /* 0x000000181d337221 */ /* 0x000fe40000000000 */
[----:B------:R-:W-:Y:S02]  /*2f40*/  @P2 IMAD.MOV.U32 R24, RZ, RZ, 0x7f800000 ;  /* 0x7f800000ff182424 */ /* 0x000fe400078e00ff */
[----:B------:R-:W-:Y:S02]  /*2f50*/  IMAD R49, R3, 0x2, R47 ;  /* 0x0000000203317824 */ /* 0x000fe400078e022f */
[----:B------:R-:W-:Y:S02]  /*2f60*/  FADD R50, R21, R28 ;  /* 0x0000001c15327221 */ /* 0x000fe40000000000 */
[----:B------:R-:W-:Y:S01]  /*2f70*/  @P3 FFMA.FTZ R50, R20, R23, +INF ;  /* 0x7f80000014323423 */ /* 0x000fe20000010017 */
[C---:B------:R-:W-:Y:S01]  /*2f80*/  FSETP.NEU.AND P3, PT, R11.reuse, RZ, PT ;  /* 0x000000ff0b00720b */ /* 0x040fe20003f6d000 */
[----:B------:R-:W-:Y:S01]  /*2f90*/  @P2 FFMA.FTZ R51, R11, R24, +INF ;  /* 0x7f8000000b332423 */ /* 0x000fe20000010018 */
[----:B------:R-:W-:-:S02]  /*2fa0*/  LEA R11, R3, R49, 0x1 ;  /* 0x00000031030b7211 */ /* 0x000fc400078e08ff */
[-C--:B------:R-:W-:Y:S02]  /*2fb0*/  LEA R20, P4, R33, R0.reuse, 0x1 ;  /* 0x0000000021147211 */ /* 0x080fe400078808ff */
[----:B------:R-:W-:Y:S01]  /*2fc0*/  LEA R24, P2, R25, R0, 0x1 ;  /* 0x0000000019187211 */ /* 0x000fe200078408ff */
[----:B------:R-:W-:Y:S01]  /*2fd0*/  IMAD R53, R3, 0x2, R11 ;  /* 0x0000000203357824 */ /* 0x000fe200078e020b */
[----:B------:R-:W-:Y:S02]  /*2fe0*/  LEA.HI.X.SX32 R21, R33, R10, 0x1, P4 ;  /* 0x0000000a21157211 */ /* 0x000fe400020f0eff */
[----:B------:R-:W-:Y:S01]  /*2ff0*/  LEA R26, P4, R27, R0, 0x1 ;  /* 0x000000001b1a7211 */ /* 0x000fe200078808ff */
[----:B------:R-:W-:Y:S01]  /*3000*/  IMAD R55, R3, 0x2, R53 ;  /* 0x0000000203377824 */ /* 0x000fe200078e0235 */
[-C--:B------:R-:W-:Y:S01]  /*3010*/  LEA.HI.X.SX32 R23, R35, R10.reuse, 0x1, P5 ;  /* 0x0000000a23177211 */ /* 0x080fe200028f0eff */
[----:B--2---:R-:W-:Y:S01]  /*3020*/  STG.E.U16 [R20.64], R12 ;  /* 0x0000000c14007986 */ /* 0x004fe2000c101506 */
[----:B------:R-:W-:-:S02]  /*3030*/  LEA.HI.X.SX32 R27, R27, R10, 0x1, P4 ;  /* 0x0000000a1b1b7211 */ /* 0x000fc400020f0eff */
[----:B------:R-:W-:Y:S01]  /*3040*/  LEA R57, R3, R55, 0x1 ;  /* 0x0000003703397211 */ /* 0x000fe200078e08ff */
[----:B---3--:R-:W-:Y:S01]  /*3050*/  STG.E.U16 [R22.64], R16 ;  /* 0x0000001016007986 */ /* 0x008fe2000c101506 */
[----:B------:R-:W-:Y:S02]  /*3060*/  LEA R30, P4, R41, R0, 0x1 ;  /* 0x00000000291e7211 */ /* 0x000fe400078808ff */
[-C--:B------:R-:W-:Y:S01]  /*3070*/  LEA.HI.X.SX32 R33, R37, R10.reuse, 0x1, P6 ;  /* 0x0000000a25217211 */ /* 0x080fe200030f0eff */
[----:B------:R-:W-:Y:S01]  /*3080*/  IMAD R59, R3, 0x2, R57 ;  /* 0x00000002033b7824 */ /* 0x000fe200078e0239 */
[----:B------:R-:W-:Y:S01]  /*3090*/  LEA.HI.X.SX32 R31, R41, R10, 0x1, P4 ;  /* 0x0000000a291f7211 */ /* 0x000fe200020f0eff */
[----:B------:R-:W1:Y:S01]  /*30a0*/  LDS.128 R20, [R76] ;  /* 0x000000004c147984 */ /* 0x000e620000000c00 */
[----:B------:R-:W-:Y:S01]  /*30b0*/  LEA R34, P4, R45, R0, 0x1 ;  /* 0x000000002d227211 */ /* 0x000fe200078808ff */
[----:B------:R-:W-:Y:S01]  /*30c0*/  IMAD R61, R3, 0x2, R59 ;  /* 0x00000002033d7824 */ /* 0x000fe200078e023b */
[-C--:B------:R-:W-:Y:S01]  /*30d0*/  LEA.HI.X.SX32 R25, R25, R10.reuse, 0x1, P2 ;  /* 0x0000000a19197211 */ /* 0x080fe200010f0eff */
[----:B0-----:R0:W-:Y:S01]  /*30e0*/  STG.E.U16 [R32.64], R4 ;  /* 0x0000000420007986 */ /* 0x0011e2000c101506 */
[----:B------:R-:W-:-:S02]  /*30f0*/  LEA.HI.X.SX32 R35, R45, R10, 0x1, P4 ;  /* 0x0000000a2d237211 */ /* 0x000fc400020f0eff */
[----:B------:R-:W-:Y:S02]  /*3100*/  LEA R63, R3, R61, 0x1 ;  /* 0x0000003d033f7211 */ /* 0x000fe400078e08ff */
[-C--:B------:R-:W-:Y:S02]  /*3110*/  LEA R40, P4, R11, R0.reuse, 0x1 ;  /* 0x000000000b287211 */ /* 0x080fe400078808ff */
[----:B------:R-:W-:Y:S01]  /*3120*/  LEA R28, P2, R39, R0, 0x1 ;  /* 0x00000000271c7211 */ /* 0x000fe200078408ff */
[----:B------:R-:W-:Y:S01]  /*3130*/  IMAD R67, R3, 0x2, R63 ;  /* 0x0000000203437824 */ /* 0x000fe200078e023f */
[-C--:B------:R-:W-:Y:S02]  /*3140*/  LEA.HI.X.SX32 R41, R11, R10.reuse, 0x1, P4 ;  /* 0x0000000a0b297211 */ /* 0x080fe400020f0eff */
[----:B------:R-:W-:Y:S01]  /*3150*/  LEA.HI.X.SX32 R29, R39, R10, 0x1, P2 ;  /* 0x0000000a271d7211 */ /* 0x000fe200010f0eff */
[----:B------:R-:W-:Y:S01]  /*3160*/  IMAD R69, R3, 0x2, R67 ;  /* 0x0000000203457824 */ /* 0x000fe200078e0243 */
[----:B0-----:R-:W-:-:S02]  /*3170*/  LEA R32, P2, R43, R0, 0x1 ;  /* 0x000000002b207211 */ /* 0x001fc400078408ff */
[----:B------:R-:W-:Y:S02]  /*3180*/  LEA R38, P5, R53, R0, 0x1 ;  /* 0x0000000035267211 */ /* 0x000fe400078a08ff */
[----:B------:R-:W-:Y:S02]  /*3190*/  LEA R71, R3, R69, 0x1 ;  /* 0x0000004503477211 */ /* 0x000fe400078e08ff */
[----:B------:R-:W-:Y:S02]  /*31a0*/  LEA.HI.X.SX32 R33, R43, R10, 0x1, P2 ;  /* 0x0000000a2b217211 */ /* 0x000fe400010f0eff */
[----:B------:R-:W-:Y:S01]  /*31b0*/  LEA R36, P2, R47, R0, 0x1 ;  /* 0x000000002f247211 */ /* 0x000fe200078408ff */
[----:B------:R-:W-:Y:S01]  /*31c0*/  IMAD R11, R3, 0x2, R71 ;  /* 0x00000002030b7824 */ /* 0x000fe200078e0247 */
[-C--:B------:R-:W-:Y:S02]  /*31d0*/  LEA.HI.X.SX32 R39, R53, R10.reuse, 0x1, P5 ;  /* 0x0000000a35277211 */ /* 0x080fe400028f0eff */
[----:B------:R-:W-:Y:S01]  /*31e0*/  LEA.HI.X.SX32 R37, R47, R10, 0x1, P2 ;  /* 0x0000000a2f257211 */ /* 0x000fe200010f0eff */
[----:B------:R-:W-:Y:S01]  /*31f0*/  IMAD R75, R3, 0x2, R11 ;  /* 0x00000002034b7824 */ /* 0x000fe200078e020b */
[----:B------:R-:W-:-:S02]  /*3200*/  LEA R42, P2, R49, R0, 0x1 ;  /* 0x00000000312a7211 */ /* 0x000fc400078408ff */
[----:B------:R-:W-:Y:S02]  /*3210*/  LEA R46, P5, R59, R0, 0x1 ;  /* 0x000000003b2e7211 */ /* 0x000fe400078a08ff */
[----:B------:R-:W-:Y:S02]  /*3220*/  LEA R77, R3, R75, 0x1 ;  /* 0x0000004b034d7211 */ /* 0x000fe400078e08ff */
[----:B------:R-:W-:Y:S02]  /*3230*/  LEA.HI.X.SX32 R43, R49, R10, 0x1, P2 ;  /* 0x0000000a312b7211 */ /* 0x000fe400010f0eff */
[----:B------:R-:W-:Y:S01]  /*3240*/  LEA R44, P2, R55, R0, 0x1 ;  /* 0x00000000372c7211 */ /* 0x000fe200078408ff */
[----:B------:R-:W-:Y:S01]  /*3250*/  IMAD R79, R3, 0x2, R77 ;  /* 0x00000002034f7824 */ /* 0x000fe200078e024d */
[----:B------:R-:W-:Y:S01]  /*3260*/  LEA.HI.X.SX32 R47, R59, R10, 0x1, P5 ;  /* 0x0000000a3b2f7211 */ /* 0x000fe200028f0eff */
[----:B-1----:R0:W-:Y:S01]  /*3270*/  STG.E.U16 [R24.64], R20 ;  /* 0x0000001418007986 */ /* 0x0021e2000c101506 */
[-C--:B------:R-:W-:Y:S01]  /*3280*/  LEA R52, P5, R67, R0.reuse, 0x1 ;  /* 0x0000000043347211 */ /* 0x080fe200078a08ff */
[----:B------:R-:W-:Y:S01]  /*3290*/  IMAD R81, R3, 0x2, R79 ;  /* 0x0000000203517824 */ /* 0x000fe200078e024f */
[----:B------:R-:W-:-:S02]  /*32a0*/  LEA R48, P4, R57, R0, 0x1 ;  /* 0x0000000039307211 */ /* 0x000fc400078808ff */
[----:B------:R-:W-:Y:S02]  /*32b0*/  LEA.HI.X.SX32 R45, R55, R10, 0x1, P2 ;  /* 0x0000000a372d7211 */ /* 0x000fe400010f0eff */
[----:B------:R-:W-:Y:S02]  /*32c0*/  LEA R56, P2, R61, R0, 0x1 ;  /* 0x000000003d387211 */ /* 0x000fe400078408ff */
[----:B------:R-:W-:Y:S02]  /*32d0*/  LEA.HI.X.SX32 R53, R67, R10, 0x1, P5 ;  /* 0x0000000a43357211 */ /* 0x000fe400028f0eff */
[----:B------:R-:W-:Y:S02]  /*32e0*/  LEA R58, P5, R11, R0, 0x1 ;  /* 0x000000000b3a7211 */ /* 0x000fe400078a08ff */
[----:B------:R-:W-:Y:S02]  /*32f0*/  LEA R83, R3, R81, 0x1 ;  /* 0x0000005103537211 */ /* 0x000fe400078e08ff */
[----:B------:R-:W-:-:S02]  /*3300*/  LEA.HI.X.SX32 R49, R57, R10, 0x1, P4 ;  /* 0x0000000a39317211 */ /* 0x000fc400020f0eff */
[----:B------:R-:W-:Y:S02]  /*3310*/  LEA R54, P4, R63, R0, 0x1 ;  /* 0x000000003f367211 */ /* 0x000fe400078808ff */
[----:B------:R-:W-:Y:S02]  /*3320*/  LEA.HI.X.SX32 R57, R61, R10, 0x1, P2 ;  /* 0x0000000a3d397211 */ /* 0x000fe400010f0eff */
[----:B------:R-:W-:Y:S02]  /*3330*/  LEA R62, P2, R69, R0, 0x1 ;  /* 0x00000000453e7211 */ /* 0x000fe400078408ff */
[-C--:B------:R-:W-:Y:S01]  /*3340*/  LEA.HI.X.SX32 R59, R11, R10.reuse, 0x1, P5 ;  /* 0x0000000a0b3b7211 */ /* 0x080fe200028f0eff */
[----:B------:R-:W-:Y:S01]  /*3350*/  IMAD R11, R3, 0x2, R83 ;  /* 0x00000002030b7824 */ /* 0x000fe200078e0253 */
[----:B------:R-:W-:Y:S02]  /*3360*/  LEA.HI.X.SX32 R55, R63, R10, 0x1, P4 ;  /* 0x0000000a3f377211 */ /* 0x000fe400020f0eff */
[----:B------:R-:W-:Y:S01]  /*3370*/  LEA R60, P4, R71, R0, 0x1 ;  /* 0x00000000473c7211 */ /* 0x000fe200078808ff */
[----:B------:R-:W-:Y:S01]  /*3380*/  IMAD R85, R3, 0x2, R11 ;  /* 0x0000000203557824 */ /* 0x000fe200078e020b */
[----:B------:R-:W-:-:S02]  /*3390*/  LEA.HI.X.SX32 R63, R69, R10, 0x1, P2 ;  /* 0x0000000a453f7211 */ /* 0x000fc400010f0eff */
[----:B------:R-:W-:Y:S02]  /*33a0*/  LEA R70, P2, R75, R0, 0x1 ;  /* 0x000000004b467211 */ /* 0x000fe400078408ff */
[-C--:B------:R-:W-:Y:S02]  /*33b0*/  LEA.HI.X.SX32 R61, R71, R10.reuse, 0x1, P4 ;  /* 0x0000000a473d7211 */ /* 0x080fe400020f0eff */
[----:B------:R-:W-:Y:S02]  /*33c0*/  LEA.HI.X.SX32 R71, R75, R10, 0x1, P2 ;  /* 0x0000000a4b477211 */ /* 0x000fe400010f0eff */
[----:B------:R-:W-:Y:S02]  /*33d0*/  LEA R75, R3, R85, 0x1 ;  /* 0x00000055034b7211 */ /* 0x000fe400078e08ff */
[-C--:B------:R-:W-:Y:S02]  /*33e0*/  LEA R68, P4, R77, R0.reuse, 0x1 ;  /* 0x000000004d447211 */ /* 0x080fe400078808ff */
[----:B------:R-:W-:Y:S01]  /*33f0*/  LEA R66, P5, R79, R0, 0x1 ;  /* 0x000000004f427211 */ /* 0x000fe200078a08ff */
[----:B------:R-:W-:Y:S01]  /*3400*/  IMAD R89, R3, 0x2, R75 ;  /* 0x0000000203597824 */ /* 0x000fe200078e024b */
[----:B------:R-:W-:-:S02]  /*3410*/  LEA.HI.X.SX32 R69, R77, R10, 0x1, P4 ;  /* 0x0000000a4d457211 */ /* 0x000fc400020f0eff */
[----:B------:R-:W-:Y:S01]  /*3420*/  LEA.HI.X.SX32 R67, R79, R10, 0x1, P5 ;  /* 0x0000000a4f437211 */ /* 0x000fe200028f0eff */
[----:B------:R-:W-:Y:S01]  /*3430*/  IMAD R3, R3, 0x2, R89 ;  /* 0x0000000203037824 */ /* 0x000fe200078e0259 */
[-C--:B------:R-:W-:Y:S02]  /*3440*/  LEA R80, P2, R81, R0.reuse, 0x1 ;  /* 0x0000000051507211 */ /* 0x080fe400078408ff */
[-C--:B------:R-:W-:Y:S02]  /*3450*/  LEA R78, P4, R83, R0.reuse, 0x1 ;  /* 0x00000000534e7211 */ /* 0x080fe400078808ff */
[----:B------:R-:W-:Y:S02]  /*3460*/  LEA R76, P5, R11, R0, 0x1 ;  /* 0x000000000b4c7211 */ /* 0x000fe400078a08ff */
[----:B------:R-:W-:Y:S02]  /*3470*/  PRMT R12, R12, 0x7632, R12 ;  /* 0x000076320c0c7816 */ /* 0x000fe4000000000c */
[----:B------:R-:W-:-:S02]  /*3480*/  LEA.HI.X.SX32 R81, R81, R10, 0x1, P2 ;  /* 0x0000000a51517211 */ /* 0x000fc400010f0eff */
[-C--:B------:R-:W-:Y:S01]  /*3490*/  LEA.HI.X.SX32 R79, R83, R10.reuse, 0x1, P4 ;  /* 0x0000000a534f7211 */ /* 0x080fe200020f0eff */
[----:B------:R-:W-:Y:S01]  /*34a0*/  STG.E.U16 [R26.64], R12 ;  /* 0x0000000c1a007986 */ /* 0x000fe2000c101506 */
[----:B------:R-:W-:Y:S02]  /*34b0*/  LEA.HI.X.SX32 R77, R11, R10, 0x1, P5 ;  /* 0x0000000a0b4d7211 */ /* 0x000fe400028f0eff */
[----:B------:R-:W-:Y:S02]  /*34c0*/  PRMT R16, R16, 0x7632, R16 ;  /* 0x0000763210107816 */ /* 0x000fe40000000010 */
[-C--:B------:R-:W-:Y:S02]  /*34d0*/  LEA R84, P2, R85, R0.reuse, 0x1 ;  /* 0x0000000055547211 */ /* 0x080fe400078408ff */
[-C--:B------:R-:W-:Y:S01]  /*34e0*/  LEA R86, P4, R75, R0.reuse, 0x1 ;  /* 0x000000004b567211 */ /* 0x080fe200078808ff */
[----:B------:R-:W-:Y:S01]  /*34f0*/  STG.E.U16 [R28.64], R16 ;  /* 0x000000101c007986 */ /* 0x000fe2000c101506 */
[----:B------:R-:W-:-:S02]  /*3500*/  LEA R74, P5, R89, R0, 0x1 ;  /* 0x00000000594a7211 */ /* 0x000fc400078a08ff */
[----:B------:R-:W-:Y:S02]  /*3510*/  LEA R82, P6, R3, R0, 0x1 ;  /* 0x0000000003527211 */ /* 0x000fe400078c08ff */
[----:B------:R-:W-:Y:S02]  /*3520*/  PRMT R4, R4, 0x7632, R4 ;  /* 0x0000763204047816 */ /* 0x000fe40000000004 */
[----:B------:R-:W-:Y:S02]  /*3530*/  PRMT R0, R20, 0x7632, R0 ;  /* 0x0000763214007816 */ /* 0x000fe40000000000 */
[-C--:B------:R-:W-:Y:S01]  /*3540*/  LEA.HI.X.SX32 R87, R75, R10.reuse, 0x1, P4 ;  /* 0x0000000a4b577211 */ /* 0x080fe200020f0eff */
[----:B------:R1:W-:Y:S01]  /*3550*/  STG.E.U16 [R30.64], R4 ;  /* 0x000000041e007986 */ /* 0x0003e2000c101506 */
[-C--:B------:R-:W-:Y:S02]  /*3560*/  LEA.HI.X.SX32 R83, R3, R10.reuse, 0x1, P6 ;  /* 0x0000000a03537211 */ /* 0x080fe400030f0eff */
[-C--:B------:R-:W-:Y:S01]  /*3570*/  LEA.HI.X.SX32 R85, R85, R10.reuse, 0x1, P2 ;  /* 0x0000000a55557211 */ /* 0x080fe200010f0eff */
[----:B------:R2:W-:Y:S01]  /*3580*/  STG.E.U16 [R32.64], R0 ;  /* 0x0000000020007986 */ /* 0x0005e2000c101506 */
[----:B------:R-:W-:-:S02]  /*3590*/  LEA.HI.X.SX32 R75, R89, R10, 0x1, P5 ;  /* 0x0000000a594b7211 */ /* 0x000fc400028f0eff */
[----:B------:R-:W-:Y:S01]  /*35a0*/  PRMT R3, R13, 0x7632, R3 ;  /* 0x000076320d037816 */ /* 0x000fe20000000003 */
[----:B------:R3:W-:Y:S01]  /*35b0*/  STG.E.U16 [R34.64], R13 ;  /* 0x0000000d22007986 */ /* 0x0007e2000c101506 */
[----:B------:R-:W-:Y:S02]  /*35c0*/  PRMT R10, R17, 0x7632, R10 ;  /* 0x00007632110a7816 */ /* 0x000fe4000000000a */
[----:B0-----:R-:W-:Y:S01]  /*35d0*/  PRMT R24, R5, 0x7632, R24 ;  /* 0x0000763205187816 */ /* 0x001fe20000000018 */
[----:B------:R0:W-:Y:S01]  /*35e0*/  STG.E.U16 [R36.64], R17 ;  /* 0x0000001124007986 */ /* 0x0001e2000c101506 */
[----:B------:R-:W-:Y:S02]  /*35f0*/  PRMT R11, R21, 0x7632, R11 ;  /* 0x00007632150b7816 */ /* 0x000fe4000000000b */
[----:B-1----:R-:W-:Y:S01]  /*3600*/  PRMT R30, R14, 0x7632, R30 ;  /* 0x000076320e1e7816 */ /* 0x002fe2000000001e */
[----:B------:R1:W-:Y:S01]  /*3610*/  STG.E.U16 [R42.64], R5 ;  /* 0x000000052a007986 */ /* 0x0003e2000c101506 */
[----:B------:R-:W-:-:S02]  /*3620*/  PRMT R29, R18, 0x7632, R29 ;  /* 0x00007632121d7816 */ /* 0x000fc4000000001d */
[----:B--2---:R-:W-:Y:S01]  /*3630*/  FSEL R0, R51, -INF , P3 ;  /* 0xff80000033007808 */ /* 0x004fe20001800000 */
[----:B------:R2:W-:Y:S01]  /*3640*/  STG.E.U16 [R40.64], R21 ;  /* 0x0000001528007986 */ /* 0x0005e2000c101506 */
[----:B---3--:R-:W-:Y:S02]  /*3650*/  PRMT R35, R6, 0x7632, R35 ;  /* 0x0000763206237816 */ /* 0x008fe40000000023 */
[----:B------:R-:W-:Y:S01]  /*3660*/  PRMT R34, R22, 0x7632, R34 ;  /* 0x0000763216227816 */ /* 0x000fe20000000022 */
[----:B------:R3:W-:Y:S01]  /*3670*/  STG.E.U16 [R38.64], R3 ;  /* 0x0000000326007986 */ /* 0x0007e2000c101506 */
[----:B0-----:R-:W-:Y:S01]  /*3680*/  PRMT R37, R7, 0x7632, R37 ;  /* 0x0000763207257816 */ /* 0x001fe20000000025 */
[----:B------:R-:W-:Y:S02]  /*3690*/  FFMA R65, R0, 0.69314718246459960938, R65 ;  /* 0x3f31721800417823 */ /* 0x000fe40000000041 */
[----:B------:R0:W-:Y:S01]  /*36a0*/  STG.E.U16 [R44.64], R10 ;  /* 0x0000000a2c007986 */ /* 0x0001e2000c101506 */
[----:B-1----:R-:W-:-:S02]  /*36b0*/  PRMT R42, R15, 0x7632, R42 ;  /* 0x000076320f2a7816 */ /* 0x002fc4000000002a */
[----:B------:R-:W-:Y:S01]  /*36c0*/  PRMT R43, R19, 0x7632, R43 ;  /* 0x00007632132b7816 */ /* 0x000fe2000000002b */
[----:B------:R0:W-:Y:S01]  /*36d0*/  STG.E.U16 [R48.64], R24 ;  /* 0x0000001830007986 */ /* 0x0001e2000c101506 */
[----:B--2---:R-:W-:-:S03]  /*36e0*/  PRMT R41, R23, 0x7632, R41 ;  /* 0x0000763217297816 */ /* 0x004fc60000000029 */
[----:B------:R0:W-:Y:S01]  /*36f0*/  STG.E.U16 [R46.64], R11 ;  /* 0x0000000b2e007986 */ /* 0x0001e2000c101506 */
[----:B---3--:R-:W-:-:S03]  /*3700*/  FSEL R3, R50, -INF , P1 ;  /* 0xff80000032037808 */ /* 0x008fc60000800000 */
[----:B------:R0:W-:Y:S02]  /*3710*/  STG.E.U16 [R56.64], R14 ;  /* 0x0000000e38007986 */ /* 0x0001e4000c101506 */
[----:B------:R-:W-:Y:S02]  /*3720*/  FFMA R64, R3, 0.69314718246459960938, R64 ;  /* 0x3f31721803407823 */ /* 0x000fe40000000040 */
[----:B------:R0:W-:Y:S04]  /*3730*/  STG.E.U16 [R54.64], R18 ;  /* 0x0000001236007986 */ /* 0x0001e8000c101506 */
        /* <DEDUP_REMOVED lines=14> */
[----:B------:R-:W-:Y:S06]  /*3820*/  BAR.SYNC.DEFER_BLOCKING 0x0 ;  /* 0x0000000000007b1d */ /* 0x000fec0000010000 */
[----:B------:R0:W-:Y:S04]  /*3830*/  STS.64 [R8], R64 ;  /* 0x0000004008007388 */ /* 0x0001e80000000a00 */
[----:B------:R-:W-:Y:S06]  /*3840*/  BAR.SYNC.DEFER_BLOCKING 0x0 ;  /* 0x0000000000007b1d */ /* 0x000fec0000010000 */
[----:B------:R-:W-:Y:S05]  /*3850*/  @P0 EXIT ;  /* 0x000000000000094d */ /* 0x000fea0003800000 */
[----:B0-----:R-:W0:Y:S01]  /*3860*/  LDS R9, [R9] ;  /* 0x0000000009097984 */ /* 0x001e220000000800 */
[----:B------:R-:W-:Y:S01]  /*3870*/  IMAD R2, R2, c[0x0][0x1cc], RZ ;  /* 0x0000730002027a24 */ /* 0x000fe200078e02ff */
[C---:B------:R-:W-:Y:S01]  /*3880*/  SHF.L.U32 R4, R73.reuse, 0x2, RZ ;  /* 0x0000000249047819 */ /* 0x040fe200000006ff */
[----:B------:R-:W-:-:S04]  /*3890*/  IMAD.HI R73, R73, 0x4, RZ ;  /* 0x0000000449497827 */ /* 0x000fc800078e02ff */
[C---:B------:R-:W-:Y:S02]  /*38a0*/  IMAD.SHL.U32 R3, R2.reuse, 0x4, RZ ;  /* 0x0000000402037824 */ /* 0x040fe400078e00ff */
[----:B------:R-:W-:-:S03]  /*38b0*/  IMAD.HI R0, R2, 0x4, RZ ;  /* 0x0000000402007827 */ /* 0x000fc600078e02ff */
[----:B------:R-:W-:-:S04]  /*38c0*/  IADD3 R2, P0, P1, R4, c[0x0][0x180], R3 ;  /* 0x0000600004027a10 */ /* 0x000fc8000791e003 */
[----:B------:R-:W-:-:S05]  /*38d0*/  IADD3.X R3, R73, c[0x0][0x184], R0, P0, P1 ;  /* 0x0000610049037a10 */ /* 0x000fca00007e2400 */
[----:B0-----:R-:W-:Y:S01]  /*38e0*/  STG.E [R2.64], R9 ;  /* 0x0000000902007986 */ /* 0x001fe2000c101906 */
[----:B------:R-:W-:Y:S05]  /*38f0*/  EXIT ;  /* 0x000000000000794d */ /* 0x000fea0003800000 */
.L_x_2:
[----:B------:R-:W-:-:S00]  /*3900*/  BRA `(.L_x_2) ;  /* 0xfffffff000007947 */ /* 0x000fc0000383ffff */
[----:B------:R-:W-:-:S00]  /*3910*/  NOP ;  /* 0x0000000000007918 */ /* 0x000fc00000000000 */
        /* <DEDUP_REMOVED lines=14> */
.L_x_3:


//--------------------- .nv.global.init           --------------------------
	.section	.nv.global.init,"aw",@progbits
.nv.global.init:
	.type		_$_str,@object
	.size		_$_str,(.L_0 - _$_str)
_$_str:
        /*0000*/ 	.byte	0x5f, 0x5f, 0x43, 0x55, 0x44, 0x41, 0x5f, 0x46, 0x54, 0x5a, 0x00
.L_0:


//--------------------- .nv.shared.attn_fwd       --------------------------
	.section	.nv.shared.attn_fwd,"aw",@nobits
	.sectionflags	@""
	.align	16
